	.target	sm_90a

	.elftype	@"ET_EXEC"


//--------------------- .note.nv.tkinfo           --------------------------
	.section	.note.nv.tkinfo,"",@"SHT_NOTE"
	.sectionflags	@"SHF_NOTE_NV_TKINFO"
	.tkinfo
        /*0018*/ 	.word	0x00000002
        /*0030*/ 	.string	""
        /*0030*/ 	.string	"ptxas"
        /*0030*/ 	.string	"Cuda compilation tools, release 13.0, V13.0.88"
        /*0030*/ 	.string	"Build cuda_13.0.r13.0/compiler.36424714_0"
        /*0030*/ 	.string	"-arch sm_90a -m 64 "



//--------------------- .note.nv.cuinfo           --------------------------
	.section	.note.nv.cuinfo,"",@"SHT_NOTE"
	.sectionflags	@"SHF_NOTE_NV_CUINFO"
        /*0018*/ 	.short	0x0002
        /*001a*/ 	.short	0x005a
        /*001c*/ 	.short	0x0082
	.zero		2


//--------------------- .nv.info                  --------------------------
	.section	.nv.info,"",@"SHT_CUDA_INFO"
	.align	4


	//----- nvinfo : EIATTR_REGCOUNT
	.align		4
        /*0000*/ 	.byte	0x04, 0x2f
        /*0002*/ 	.short	(.L_15 - .L_14)
	.align		4
.L_14:
        /*0004*/ 	.word	index@(_ZN7cutlass13device_kernelINS_4gemm6kernel13GemmUniversalIN4cute5tupleIJiiiiEEENS1_10collective13CollectiveMmaINS1_34MainloopSm90TmaGmmaWarpSpecializedILi14ENS5_IJNS4_1CILi2EEESB_NSA_ILi1EEEEEENS1_35KernelTmaWarpSpecializedCooperativeEEENS5_IJNSA_ILi256EEESG_NSA_ILi32EEEEEEaNS5_IJlSC_lEEEaSJ_NS4_8TiledMMAINS4_8MMA_AtomIJNS4_4SM904GMMA27MMA_64x256x32_S32S8S8_SS_TNEEEENS4_6LayoutINS5_IJSB_SC_SC_EEENS5_IJSC_NSA_ILi0EEESS_EEEEENS5_IJNS4_10UnderscoreESV_SV_EEEEENS4_23SM90_TMA_LOAD_MULTICASTENS4_14ComposedLayoutINS4_7SwizzleILi1ELi4ELi3EEENS4_18smem_ptr_flag_bitsILi8EEENSQ_INS5_IJNSA_ILi8EEESH_EEENS5_IJSH_SC_EEEEEEEvNS4_8identityESY_S18_vS19_EENS_8epilogue10collective6detail29Sm90TmaWarpSpecializedAdapterINS1C_15DefaultEpilogueIaSJ_SJ_NS1B_6thread17LinearCombinationIaLi1EiiLNS1G_9ScaleType4KindE0ELNS_15FloatRoundStyleE2EaEENS1_15EpilogueDefaultEEEEEvvEEEEvNT_6ParamsE)
        /*0008*/ 	.word	0x000000a8


	//----- nvinfo : EIATTR_FRAME_SIZE
	.align		4
.L_15:
        /*000c*/ 	.byte	0x04, 0x11
        /*000e*/ 	.short	(.L_17 - .L_16)
	.align		4
.L_16:
        /*0010*/ 	.word	index@(_ZN7cutlass13device_kernelINS_4gemm6kernel13GemmUniversalIN4cute5tupleIJiiiiEEENS1_10collective13CollectiveMmaINS1_34MainloopSm90TmaGmmaWarpSpecializedILi14ENS5_IJNS4_1CILi2EEESB_NSA_ILi1EEEEEENS1_35KernelTmaWarpSpecializedCooperativeEEENS5_IJNSA_ILi256EEESG_NSA_ILi32EEEEEEaNS5_IJlSC_lEEEaSJ_NS4_8TiledMMAINS4_8MMA_AtomIJNS4_4SM904GMMA27MMA_64x256x32_S32S8S8_SS_TNEEEENS4_6LayoutINS5_IJSB_SC_SC_EEENS5_IJSC_NSA_ILi0EEESS_EEEEENS5_IJNS4_10UnderscoreESV_SV_EEEEENS4_23SM90_TMA_LOAD_MULTICASTENS4_14ComposedLayoutINS4_7SwizzleILi1ELi4ELi3EEENS4_18smem_ptr_flag_bitsILi8EEENSQ_INS5_IJNSA_ILi8EEESH_EEENS5_IJSH_SC_EEEEEEEvNS4_8identityESY_S18_vS19_EENS_8epilogue10collective6detail29Sm90TmaWarpSpecializedAdapterINS1C_15DefaultEpilogueIaSJ_SJ_NS1B_6thread17LinearCombinationIaLi1EiiLNS1G_9ScaleType4KindE0ELNS_15FloatRoundStyleE2EaEENS1_15EpilogueDefaultEEEEEvvEEEEvNT_6ParamsE)
        /*0014*/ 	.word	0x000002c0


	//----- nvinfo : EIATTR_MIN_STACK_SIZE
	.align		4
.L_17:
        /*0018*/ 	.byte	0x04, 0x12
        /*001a*/ 	.short	(.L_19 - .L_18)
	.align		4
.L_18:
        /*001c*/ 	.word	index@(_ZN7cutlass13device_kernelINS_4gemm6kernel13GemmUniversalIN4cute5tupleIJiiiiEEENS1_10collective13CollectiveMmaINS1_34MainloopSm90TmaGmmaWarpSpecializedILi14ENS5_IJNS4_1CILi2EEESB_NSA_ILi1EEEEEENS1_35KernelTmaWarpSpecializedCooperativeEEENS5_IJNSA_ILi256EEESG_NSA_ILi32EEEEEEaNS5_IJlSC_lEEEaSJ_NS4_8TiledMMAINS4_8MMA_AtomIJNS4_4SM904GMMA27MMA_64x256x32_S32S8S8_SS_TNEEEENS4_6LayoutINS5_IJSB_SC_SC_EEENS5_IJSC_NSA_ILi0EEESS_EEEEENS5_IJNS4_10UnderscoreESV_SV_EEEEENS4_23SM90_TMA_LOAD_MULTICASTENS4_14ComposedLayoutINS4_7SwizzleILi1ELi4ELi3EEENS4_18smem_ptr_flag_bitsILi8EEENSQ_INS5_IJNSA_ILi8EEESH_EEENS5_IJSH_SC_EEEEEEEvNS4_8identityESY_S18_vS19_EENS_8epilogue10collective6detail29Sm90TmaWarpSpecializedAdapterINS1C_15DefaultEpilogueIaSJ_SJ_NS1B_6thread17LinearCombinationIaLi1EiiLNS1G_9ScaleType4KindE0ELNS_15FloatRoundStyleE2EaEENS1_15EpilogueDefaultEEEEEvvEEEEvNT_6ParamsE)
        /*0020*/ 	.word	0x000002c0
.L_19:


//--------------------- .nv.compat                --------------------------
	.section	.nv.compat,"",@"SHT_CUDA_COMPAT_INFO"
	.align	4
        /*0000*/ 	.byte	0x02, 0x09, 0x01, 0x00, 0x02, 0x02, 0x04, 0x00, 0x02, 0x05, 0x05, 0x00, 0x03, 0x07, 0x01, 0x01
        /*0010*/ 	.byte	0x02, 0x03, 0x01, 0x00, 0x02, 0x06, 0x01, 0x00, 0x04, 0x0b, 0x08, 0x00, 0x00, 0x00, 0x00, 0x00
        /*0020*/ 	.byte	0x00, 0x00, 0x00, 0x00


//--------------------- .nv.info._ZN7cutlass13device_kernelINS_4gemm6kernel13GemmUniversalIN4cute5tupleIJiiiiEEENS1_10collective13CollectiveMmaINS1_34MainloopSm90TmaGmmaWarpSpecializedILi14ENS5_IJNS4_1CILi2EEESB_NSA_ILi1EEEEEENS1_35KernelTmaWarpSpecializedCooperativeEEENS5_IJNSA_ILi256EEESG_NSA_ILi32EEEEEEaNS5_IJlSC_lEEEaSJ_NS4_8TiledMMAINS4_8MMA_AtomIJNS4_4SM904GMMA27MMA_64x256x32_S32S8S8_SS_TNEEEENS4_6LayoutINS5_IJSB_SC_SC_EEENS5_IJSC_NSA_ILi0EEESS_EEEEENS5_IJNS4_10UnderscoreESV_SV_EEEEENS4_23SM90_TMA_LOAD_MULTICASTENS4_14ComposedLayoutINS4_7SwizzleILi1ELi4ELi3EEENS4_18smem_ptr_flag_bitsILi8EEENSQ_INS5_IJNSA_ILi8EEESH_EEENS5_IJSH_SC_EEEEEEEvNS4_8identityESY_S18_vS19_EENS_8epilogue10collective6detail29Sm90TmaWarpSpecializedAdapterINS1C_15DefaultEpilogueIaSJ_SJ_NS1B_6thread17LinearCombinationIaLi1EiiLNS1G_9ScaleType4KindE0ELNS_15FloatRoundStyleE2EaEENS1_15EpilogueDefaultEEEEEvvEEEEvNT_6ParamsE --------------------------
	.section	.nv.info._ZN7cutlass13device_kernelINS_4gemm6kernel13GemmUniversalIN4cute5tupleIJiiiiEEENS1_10collective13CollectiveMmaINS1_34MainloopSm90TmaGmmaWarpSpecializedILi14ENS5_IJNS4_1CILi2EEESB_NSA_ILi1EEEEEENS1_35KernelTmaWarpSpecializedCooperativeEEENS5_IJNSA_ILi256EEESG_NSA_ILi32EEEEEEaNS5_IJlSC_lEEEaSJ_NS4_8TiledMMAINS4_8MMA_AtomIJNS4_4SM904GMMA27MMA_64x256x32_S32S8S8_SS_TNEEEENS4_6LayoutINS5_IJSB_SC_SC_EEENS5_IJSC_NSA_ILi0EEESS_EEEEENS5_IJNS4_10UnderscoreESV_SV_EEEEENS4_23SM90_TMA_LOAD_MULTICASTENS4_14ComposedLayoutINS4_7SwizzleILi1ELi4ELi3EEENS4_18smem_ptr_flag_bitsILi8EEENSQ_INS5_IJNSA_ILi8EEESH_EEENS5_IJSH_SC_EEEEEEEvNS4_8identityESY_S18_vS19_EENS_8epilogue10collective6detail29Sm90TmaWarpSpecializedAdapterINS1C_15DefaultEpilogueIaSJ_SJ_NS1B_6thread17LinearCombinationIaLi1EiiLNS1G_9ScaleType4KindE0ELNS_15FloatRoundStyleE2EaEENS1_15EpilogueDefaultEEEEEvvEEEEvNT_6ParamsE,"",@"SHT_CUDA_INFO"
	.sectionflags	@""
	.align	4


	//----- nvinfo : EIATTR_CUDA_API_VERSION
	.align		4
        /*0000*/ 	.byte	0x04, 0x37
        /*0002*/ 	.short	(.L_21 - .L_20)
.L_20:
        /*0004*/ 	.word	0x00000082


	//----- nvinfo : EIATTR_KPARAM_INFO
	.align		4
.L_21:
        /*0008*/ 	.byte	0x04, 0x17
        /*000a*/ 	.short	(.L_23 - .L_22)
.L_22:
        /*000c*/ 	.word	0x00000000
        /*0010*/ 	.short	0x0000
        /*0012*/ 	.short	0x0070
        /*0014*/ 	.byte	0x00, 0xf0, 0x01, 0x10


	//----- nvinfo : EIATTR_SPARSE_MMA_MASK
	.align		4
.L_23:
        /*0018*/ 	.byte	0x03, 0x50
        /*001a*/ 	.short	0x0000


	//----- nvinfo : EIATTR_MAXREG_COUNT
	.align		4
        /*001c*/ 	.byte	0x03, 0x1b
        /*001e*/ 	.short	0x00a8


	//----- nvinfo : EIATTR_NUM_BARRIERS
	.align		4
        /*0020*/ 	.byte	0x02, 0x4c
        /*0022*/ 	.byte	0x01
	.zero		1


	//----- nvinfo : EIATTR_EXTERNS
	.align		4
        /*0024*/ 	.byte	0x04, 0x0f
        /*0026*/ 	.short	(.L_25 - .L_24)


	//   ....[0]....
	.align		4
.L_24:
        /*0028*/ 	.word	index@(__assertfail)


	//----- nvinfo : EIATTR_ANNOTATIONS
	.align		4
.L_25:
        /*002c*/ 	.byte	0x04, 0x55
        /*002e*/ 	.short	(.L_27 - .L_26)


	//   ....[0]....
.L_26:
        /*0030*/ 	.word	0x00000001
        /*0034*/ 	.byte	0x60, 0x0b, 0x00, 0x00, 0x01, 0x00, 0x00, 0x00, 0x80, 0x0b, 0x00, 0x00, 0x01, 0x00, 0x00, 0x00
        /* <DEDUP_REMOVED lines=251> */
        /*0ff4*/ 	.byte	0x90, 0x1b, 0x01, 0x00, 0x01, 0x00, 0x00, 0x00, 0xb0, 0x1b, 0x01, 0x00


	//----- nvinfo : EIATTR_MERCURY_ISA_VERSION
	.align		4
.L_27:
        /*1000*/ 	.byte	0x03, 0x5f
        /*1002*/ 	.short	0x0101


	//----- nvinfo : EIATTR_INT_WARP_WIDE_INSTR_OFFSETS
	.align		4
        /*1004*/ 	.byte	0x04, 0x31
        /*1006*/ 	.short	(.L_29 - .L_28)


	//   ....[0]....
.L_28:
        /*1008*/ 	.word	0x000006f0


	//   ....[1]....
        /*100c*/ 	.word	0x00000700


	//   ....[2]....
        /*1010*/ 	.word	0x00000880


	//----- nvinfo : EIATTR_COOP_GROUP_MASK_REGIDS
	.align		4
.L_29:
        /*1014*/ 	.byte	0x04, 0x29
        /*1016*/ 	.short	(.L_31 - .L_30)


	//   ....[0]....
.L_30:
        /*1018*/ 	.word	0xffffffff


	//   ....[1]....
        /*101c*/ 	.word	0xffffffff


	//   ....[2]....
        /*1020*/ 	.word	0xffffffff


	//   ....[3]....
        /*1024*/ 	.word	0xffffffff


	//   ....[4]....
        /*1028*/ 	.word	0xffffffff


	//   ....[5]....
        /*102c*/ 	.word	0xffffffff


	//----- nvinfo : EIATTR_COOP_GROUP_INSTR_OFFSETS
	.align		4
.L_31:
        /*1030*/ 	.byte	0x04, 0x28
        /*1032*/ 	.short	(.L_33 - .L_32)


	//   ....[0]....
.L_32:
        /*1034*/ 	.word	0x00000070


	//   ....[1]....
        /*1038*/ 	.word	0x00000080


	//   ....[2]....
        /*103c*/ 	.word	0x000001a0


	//   ....[3]....
        /*1040*/ 	.word	0x00000540


	//   ....[4]....
        /*1044*/ 	.word	0x000009b0


	//   ....[5]....
        /*1048*/ 	.word	0x00001580


	//----- nvinfo : EIATTR_REG_RECONFIG
	.align		4
.L_33:
        /*104c*/ 	.byte	0x01, 0x54
	.zero		2


	//----- nvinfo : EIATTR_SYSCALL_OFFSETS
	.align		4
        /*1050*/ 	.byte	0x04, 0x46
        /*1052*/ 	.short	(.L_35 - .L_34)


	//   ....[0]....
.L_34:
        /*1054*/ 	.word	0x00001740


	//----- nvinfo : EIATTR_MBARRIER_INSTR_OFFSETS
	.align		4
.L_35:
        /*1058*/ 	.byte	0x04, 0x39
        /*105a*/ 	.short	(.L_37 - .L_36)


	//   ....[0]....
.L_36:
        /*105c*/ 	.word	0x00000340
        /*1060*/ 	.word	0x000000ff
        /*1064*/ 	.word	0x00000000
        /*1068*/ 	.short	0x0100
        /*106a*/ 	.byte	0x08
	.zero		1


	//   ....[1]....
        /*106c*/ 	.word	0x00000350
        /*1070*/ 	.word	0x000000ff
        /*1074*/ 	.word	0x00000070
        /*1078*/ 	.short	0x0100
        /*107a*/ 	.byte	0x08
	.zero		1


	//   ....[2]....
        /*107c*/ 	.word	0x00000360
        /*1080*/ 	.word	0x000000ff
        /*1084*/ 	.word	0x00000008
        /*1088*/ 	.short	0x0100
        /*108a*/ 	.byte	0x08
	.zero		1


	//   ....[3]....
        /*108c*/ 	.word	0x00000370
        /*1090*/ 	.word	0x000000ff
        /*1094*/ 	.word	0x00000078
        /*1098*/ 	.short	0x0100
        /*109a*/ 	.byte	0x08
	.zero		1


	//   ....[4]....
        /*109c*/ 	.word	0x00000380
        /*10a0*/ 	.word	0x000000ff
        /*10a4*/ 	.word	0x00000010
        /*10a8*/ 	.short	0x0100
        /*10aa*/ 	.byte	0x08
	.zero		1


	//   ....[5]....
        /*10ac*/ 	.word	0x00000390
        /*10b0*/ 	.word	0x000000ff
        /*10b4*/ 	.word	0x00000080
        /*10b8*/ 	.short	0x0100
        /*10ba*/ 	.byte	0x08
	.zero		1


	//   ....[6]....
        /*10bc*/ 	.word	0x000003a0
        /*10c0*/ 	.word	0x000000ff
        /*10c4*/ 	.word	0x00000018
        /*10c8*/ 	.short	0x0100
        /*10ca*/ 	.byte	0x08
	.zero		1


	//   ....[7]....
        /*10cc*/ 	.word	0x000003b0
        /*10d0*/ 	.word	0x000000ff
        /*10d4*/ 	.word	0x00000088
        /*10d8*/ 	.short	0x0100
        /*10da*/ 	.byte	0x08
	.zero		1


	//   ....[8]....
        /*10dc*/ 	.word	0x000003c0
        /*10e0*/ 	.word	0x000000ff
        /*10e4*/ 	.word	0x00000020
        /*10e8*/ 	.short	0x0100
        /*10ea*/ 	.byte	0x08
	.zero		1


	//   ....[9]....
        /*10ec*/ 	.word	0x000003d0
        /*10f0*/ 	.word	0x000000ff
        /*10f4*/ 	.word	0x00000090
        /*10f8*/ 	.short	0x0100
        /*10fa*/ 	.byte	0x08
	.zero		1


	//   ....[10]....
        /*10fc*/ 	.word	0x000003e0
        /*1100*/ 	.word	0x000000ff
        /*1104*/ 	.word	0x00000028
        /*1108*/ 	.short	0x0100
        /*110a*/ 	.byte	0x08
	.zero		1


	//   ....[11]....
        /*110c*/ 	.word	0x000003f0
        /*1110*/ 	.word	0x000000ff
        /*1114*/ 	.word	0x00000098
        /*1118*/ 	.short	0x0100
        /*111a*/ 	.byte	0x08
	.zero		1


	//   ....[12]....
        /*111c*/ 	.word	0x00000400
        /*1120*/ 	.word	0x000000ff
        /*1124*/ 	.word	0x00000030
        /*1128*/ 	.short	0x0100
        /*112a*/ 	.byte	0x08
	.zero		1


	//   ....[13]....
        /*112c*/ 	.word	0x00000410
        /*1130*/ 	.word	0x000000ff
        /*1134*/ 	.word	0x000000a0
        /*1138*/ 	.short	0x0100
        /*113a*/ 	.byte	0x08
	.zero		1


	//   ....[14]....
        /*113c*/ 	.word	0x00000420
        /*1140*/ 	.word	0x000000ff
        /*1144*/ 	.word	0x00000038
        /*1148*/ 	.short	0x0100
        /*114a*/ 	.byte	0x08
	.zero		1


	//   ....[15]....
        /*114c*/ 	.word	0x00000430
        /*1150*/ 	.word	0x000000ff
        /*1154*/ 	.word	0x000000a8
        /*1158*/ 	.short	0x0100
        /*115a*/ 	.byte	0x08
	.zero		1


	//   ....[16]....
        /*115c*/ 	.word	0x00000440
        /*1160*/ 	.word	0x000000ff
        /*1164*/ 	.word	0x00000040
        /*1168*/ 	.short	0x0100
        /*116a*/ 	.byte	0x08
	.zero		1


	//   ....[17]....
        /*116c*/ 	.word	0x00000450
        /*1170*/ 	.word	0x000000ff
        /*1174*/ 	.word	0x000000b0
        /*1178*/ 	.short	0x0100
        /*117a*/ 	.byte	0x08
	.zero		1


	//   ....[18]....
        /*117c*/ 	.word	0x00000460
        /*1180*/ 	.word	0x000000ff
        /*1184*/ 	.word	0x00000048
        /*1188*/ 	.short	0x0100
        /*118a*/ 	.byte	0x08
	.zero		1


	//   ....[19]....
        /*118c*/ 	.word	0x00000470
        /*1190*/ 	.word	0x000000ff
        /*1194*/ 	.word	0x000000b8
        /*1198*/ 	.short	0x0100
        /*119a*/ 	.byte	0x08
	.zero		1


	//   ....[20]....
        /*119c*/ 	.word	0x00000480
        /*11a0*/ 	.word	0x000000ff
        /*11a4*/ 	.word	0x00000050
        /*11a8*/ 	.short	0x0100
        /*11aa*/ 	.byte	0x08
	.zero		1


	//   ....[21]....
        /*11ac*/ 	.word	0x00000490
        /*11b0*/ 	.word	0x000000ff
        /*11b4*/ 	.word	0x000000c0
        /*11b8*/ 	.short	0x0100
        /*11ba*/ 	.byte	0x08
	.zero		1


	//   ....[22]....
        /*11bc*/ 	.word	0x000004a0
        /*11c0*/ 	.word	0x000000ff
        /*11c4*/ 	.word	0x00000058
        /*11c8*/ 	.short	0x0100
        /*11ca*/ 	.byte	0x08
	.zero		1


	//   ....[23]....
        /*11cc*/ 	.word	0x000004b0
        /*11d0*/ 	.word	0x000000ff
        /*11d4*/ 	.word	0x000000c8
        /*11d8*/ 	.short	0x0100
        /*11da*/ 	.byte	0x08
	.zero		1


	//   ....[24]....
        /*11dc*/ 	.word	0x000004c0
        /*11e0*/ 	.word	0x000000ff
        /*11e4*/ 	.word	0x00000060
        /*11e8*/ 	.short	0x0100
        /*11ea*/ 	.byte	0x08
	.zero		1


	//   ....[25]....
        /*11ec*/ 	.word	0x000004d0
        /*11f0*/ 	.word	0x000000ff
        /*11f4*/ 	.word	0x000000d0
        /*11f8*/ 	.short	0x0100
        /*11fa*/ 	.byte	0x08
	.zero		1


	//   ....[26]....
        /*11fc*/ 	.word	0x000004e0
        /*1200*/ 	.word	0x000000ff
        /*1204*/ 	.word	0x00000068
        /*1208*/ 	.short	0x0100
        /*120a*/ 	.byte	0x08
	.zero		1


	//   ....[27]....
        /*120c*/ 	.word	0x000004f0
        /*1210*/ 	.word	0x000000ff
        /*1214*/ 	.word	0x000000d8
        /*1218*/ 	.short	0x0100
        /*121a*/ 	.byte	0x08
	.zero		1


	//   ....[28]....
        /*121c*/ 	.word	0x000008e0
        /*1220*/ 	.word	0x000000ff
        /*1224*/ 	.word	0x000000f0
        /*1228*/ 	.short	0x0100
        /*122a*/ 	.byte	0x06
	.zero		1


	//   ....[29]....
        /*122c*/ 	.word	0x00000910
        /*1230*/ 	.word	0x000000ff
        /*1234*/ 	.word	0x000000f8
        /*1238*/ 	.short	0x0100
        /*123a*/ 	.byte	0x06
	.zero		1


	//   ....[30]....
        /*123c*/ 	.word	0x00001820
        /*1240*/ 	.word	0x00000003
        /*1244*/ 	.word	0x00000000
        /*1248*/ 	.short	0x010a
        /*124a*/ 	.byte	0x3f
	.zero		1


	//   ....[31]....
        /*124c*/ 	.word	0x00001860
        /*1250*/ 	.word	0x00000003
        /*1254*/ 	.word	0x00000000
        /*1258*/ 	.short	0x010a
        /*125a*/ 	.byte	0x3f
	.zero		1


	//   ....[32]....
        /*125c*/ 	.word	0x00001f00
        /*1260*/ 	.word	0x00000005
        /*1264*/ 	.word	0x00000000
        /*1268*/ 	.short	0x010a
        /*126a*/ 	.byte	0x3f
	.zero		1


	//   ....[33]....
        /*126c*/ 	.word	0x00001f40
        /*1270*/ 	.word	0x00000005
        /*1274*/ 	.word	0x00000000
        /*1278*/ 	.short	0x010a
        /*127a*/ 	.byte	0x3f
	.zero		1


	//   ....[34]....
        /*127c*/ 	.word	0x00002b70
        /*1280*/ 	.word	0x00000005
        /*1284*/ 	.word	0x00000000
        /*1288*/ 	.short	0x0101
        /*128a*/ 	.byte	0x3f
	.zero		1


	//   ....[35]....
        /*128c*/ 	.word	0x00002d90
        /*1290*/ 	.word	0x00000000
        /*1294*/ 	.word	0x00000000
        /*1298*/ 	.short	0x0101
        /*129a*/ 	.byte	0x3f
	.zero		1


	//   ....[36]....
        /*129c*/ 	.word	0x00011710
        /*12a0*/ 	.word	0x0000000a
        /*12a4*/ 	.word	0x00000070
        /*12a8*/ 	.short	0x010a
        /*12aa*/ 	.byte	0x3f
	.zero		1


	//   ....[37]....
        /*12ac*/ 	.word	0x00011ab0
        /*12b0*/ 	.word	0x00000002
        /*12b4*/ 	.word	0x000000f8
        /*12b8*/ 	.short	0x0101
        /*12ba*/ 	.byte	0x3f
	.zero		1


	//   ....[38]....
        /*12bc*/ 	.word	0x000122b0
        /*12c0*/ 	.word	0x00000005
        /*12c4*/ 	.word	0x00000000
        /*12c8*/ 	.short	0x010a
        /*12ca*/ 	.byte	0x3f
	.zero		1


	//   ....[39]....
        /*12cc*/ 	.word	0x00012340
        /*12d0*/ 	.word	0x00000007
        /*12d4*/ 	.word	0x00000000
        /*12d8*/ 	.short	0x010a
        /*12da*/ 	.byte	0x3f
	.zero		1


	//   ....[40]....
        /*12dc*/ 	.word	0x000123d0
        /*12e0*/ 	.word	0x00000007
        /*12e4*/ 	.word	0x00000000
        /*12e8*/ 	.short	0x010a
        /*12ea*/ 	.byte	0x3f
	.zero		1


	//   ....[41]....
        /*12ec*/ 	.word	0x00012460
        /*12f0*/ 	.word	0x00000007
        /*12f4*/ 	.word	0x00000000
        /*12f8*/ 	.short	0x010a
        /*12fa*/ 	.byte	0x3f
	.zero		1


	//   ....[42]....
        /*12fc*/ 	.word	0x000124f0
        /*1300*/ 	.word	0x00000007
        /*1304*/ 	.word	0x00000000
        /*1308*/ 	.short	0x010a
        /*130a*/ 	.byte	0x3f
	.zero		1


	//   ....[43]....
        /*130c*/ 	.word	0x00012580
        /*1310*/ 	.word	0x00000007
        /*1314*/ 	.word	0x00000000
        /*1318*/ 	.short	0x010a
        /*131a*/ 	.byte	0x3f
	.zero		1


	//   ....[44]....
        /*131c*/ 	.word	0x00012610
        /*1320*/ 	.word	0x00000007
        /*1324*/ 	.word	0x00000000
        /*1328*/ 	.short	0x010a
        /*132a*/ 	.byte	0x3f
	.zero		1


	//   ....[45]....
        /*132c*/ 	.word	0x000126a0
        /*1330*/ 	.word	0x00000007
        /*1334*/ 	.word	0x00000000
        /*1338*/ 	.short	0x010a
        /*133a*/ 	.byte	0x3f
	.zero		1


	//   ....[46]....
        /*133c*/ 	.word	0x00012730
        /*1340*/ 	.word	0x00000007
        /*1344*/ 	.word	0x00000000
        /*1348*/ 	.short	0x010a
        /*134a*/ 	.byte	0x3f
	.zero		1


	//   ....[47]....
        /*134c*/ 	.word	0x000127c0
        /*1350*/ 	.word	0x00000007
        /*1354*/ 	.word	0x00000000
        /*1358*/ 	.short	0x010a
        /*135a*/ 	.byte	0x3f
	.zero		1


	//   ....[48]....
        /*135c*/ 	.word	0x00012850
        /*1360*/ 	.word	0x00000007
        /*1364*/ 	.word	0x00000000
        /*1368*/ 	.short	0x010a
        /*136a*/ 	.byte	0x3f
	.zero		1


	//   ....[49]....
        /*136c*/ 	.word	0x000128e0
        /*1370*/ 	.word	0x00000007
        /*1374*/ 	.word	0x00000000
        /*1378*/ 	.short	0x010a
        /*137a*/ 	.byte	0x3f
	.zero		1


	//   ....[50]....
        /*137c*/ 	.word	0x00012970
        /*1380*/ 	.word	0x00000007
        /*1384*/ 	.word	0x00000000
        /*1388*/ 	.short	0x010a
        /*138a*/ 	.byte	0x3f
	.zero		1


	//   ....[51]....
        /*138c*/ 	.word	0x00012a00
        /*1390*/ 	.word	0x00000003
        /*1394*/ 	.word	0x00000000
        /*1398*/ 	.short	0x010a
        /*139a*/ 	.byte	0x3f
	.zero		1


	//   ....[52]....
        /*139c*/ 	.word	0x00012a60
        /*13a0*/ 	.word	0x00000003
        /*13a4*/ 	.word	0x00000000
        /*13a8*/ 	.short	0x010a
        /*13aa*/ 	.byte	0x3f
	.zero		1


	//   ....[53]....
        /*13ac*/ 	.word	0x00012ab0
        /*13b0*/ 	.word	0x00000005
        /*13b4*/ 	.word	0x00000000
        /*13b8*/ 	.short	0x010a
        /*13ba*/ 	.byte	0x3f
	.zero		1


	//   ....[54]....
        /*13bc*/ 	.word	0x00012b80
        /*13c0*/ 	.word	0x0000000a
        /*13c4*/ 	.word	0x00000070
        /*13c8*/ 	.short	0x010a
        /*13ca*/ 	.byte	0x3f
	.zero		1


	//   ....[55]....
        /*13cc*/ 	.word	0x00012c50
        /*13d0*/ 	.word	0x00000005
        /*13d4*/ 	.word	0x00000000
        /*13d8*/ 	.short	0x010a
        /*13da*/ 	.byte	0x3f
	.zero		1


	//   ....[56]....
        /*13dc*/ 	.word	0x00012ca0
        /*13e0*/ 	.word	0x00000007
        /*13e4*/ 	.word	0x00000000
        /*13e8*/ 	.short	0x010a
        /*13ea*/ 	.byte	0x3f
	.zero		1


	//   ....[57]....
        /*13ec*/ 	.word	0x00012cf0
        /*13f0*/ 	.word	0x00000007
        /*13f4*/ 	.word	0x00000000
        /*13f8*/ 	.short	0x010a
        /*13fa*/ 	.byte	0x3f
	.zero		1


	//   ....[58]....
        /*13fc*/ 	.word	0x00012d40
        /*1400*/ 	.word	0x00000007
        /*1404*/ 	.word	0x00000000
        /*1408*/ 	.short	0x010a
        /*140a*/ 	.byte	0x3f
	.zero		1


	//   ....[59]....
        /*140c*/ 	.word	0x00012d90
        /*1410*/ 	.word	0x00000007
        /*1414*/ 	.word	0x00000000
        /*1418*/ 	.short	0x010a
        /*141a*/ 	.byte	0x3f
	.zero		1


	//   ....[60]....
        /*141c*/ 	.word	0x00012de0
        /*1420*/ 	.word	0x00000007
        /*1424*/ 	.word	0x00000000
        /*1428*/ 	.short	0x010a
        /*142a*/ 	.byte	0x3f
	.zero		1


	//   ....[61]....
        /*142c*/ 	.word	0x00012e30
        /*1430*/ 	.word	0x00000007
        /*1434*/ 	.word	0x00000000
        /*1438*/ 	.short	0x010a
        /*143a*/ 	.byte	0x3f
	.zero		1


	//   ....[62]....
        /*143c*/ 	.word	0x00012e80
        /*1440*/ 	.word	0x00000007
        /*1444*/ 	.word	0x00000000
        /*1448*/ 	.short	0x010a
        /*144a*/ 	.byte	0x3f
	.zero		1


	//   ....[63]....
        /*144c*/ 	.word	0x00012ed0
        /*1450*/ 	.word	0x00000007
        /*1454*/ 	.word	0x00000000
        /*1458*/ 	.short	0x010a
        /*145a*/ 	.byte	0x3f
	.zero		1


	//   ....[64]....
        /*145c*/ 	.word	0x00012f20
        /*1460*/ 	.word	0x00000007
        /*1464*/ 	.word	0x00000000
        /*1468*/ 	.short	0x010a
        /*146a*/ 	.byte	0x3f
	.zero		1


	//   ....[65]....
        /*146c*/ 	.word	0x00012f70
        /*1470*/ 	.word	0x00000007
        /*1474*/ 	.word	0x00000000
        /*1478*/ 	.short	0x010a
        /*147a*/ 	.byte	0x3f
	.zero		1


	//   ....[66]....
        /*147c*/ 	.word	0x00012fc0
        /*1480*/ 	.word	0x00000007
        /*1484*/ 	.word	0x00000000
        /*1488*/ 	.short	0x010a
        /*148a*/ 	.byte	0x3f
	.zero		1


	//   ....[67]....
        /*148c*/ 	.word	0x00013010
        /*1490*/ 	.word	0x00000007
        /*1494*/ 	.word	0x00000000
        /*1498*/ 	.short	0x010a
        /*149a*/ 	.byte	0x3f
	.zero		1


	//----- nvinfo : EIATTR_NUM_MBARRIERS
	.align		4
.L_37:
        /*149c*/ 	.byte	0x03, 0x38
        /*149e*/ 	.short	0x001e


	//----- nvinfo : EIATTR_EXIT_INSTR_OFFSETS
	.align		4
        /*14a0*/ 	.byte	0x04, 0x1c
        /*14a2*/ 	.short	(.L_39 - .L_38)


	//   ....[0]....
.L_38:
        /*14a4*/ 	.word	0x00000c10


	//   ....[1]....
        /*14a8*/ 	.word	0x000014a0


	//   ....[2]....
        /*14ac*/ 	.word	0x00010c70


	//   ....[3]....
        /*14b0*/ 	.word	0x00011290


	//   ....[4]....
        /*14b4*/ 	.word	0x00012a50


	//----- nvinfo : EIATTR_MAX_THREADS
	.align		4
.L_39:
        /*14b8*/ 	.byte	0x04, 0x05
        /*14ba*/ 	.short	(.L_41 - .L_40)
.L_40:
        /*14bc*/ 	.word	0x00000180
        /*14c0*/ 	.word	0x00000001
        /*14c4*/ 	.word	0x00000001


	//----- nvinfo : EIATTR_CRS_STACK_SIZE
	.align		4
.L_41:
        /*14c8*/ 	.byte	0x04, 0x1e
        /*14ca*/ 	.short	(.L_43 - .L_42)
.L_42:
        /*14cc*/ 	.word	0x00000000


	//----- nvinfo : EIATTR_CBANK_PARAM_SIZE
	.align		4
.L_43:
        /*14d0*/ 	.byte	0x03, 0x19
        /*14d2*/ 	.short	0x0470


	//----- nvinfo : EIATTR_PARAM_CBANK
	.align		4
        /*14d4*/ 	.byte	0x04, 0x0a
        /*14d6*/ 	.short	(.L_45 - .L_44)
	.align		4
.L_44:
        /*14d8*/ 	.word	index@(.nv.constant0._ZN7cutlass13device_kernelINS_4gemm6kernel13GemmUniversalIN4cute5tupleIJiiiiEEENS1_10collective13CollectiveMmaINS1_34MainloopSm90TmaGmmaWarpSpecializedILi14ENS5_IJNS4_1CILi2EEESB_NSA_ILi1EEEEEENS1_35KernelTmaWarpSpecializedCooperativeEEENS5_IJNSA_ILi256EEESG_NSA_ILi32EEEEEEaNS5_IJlSC_lEEEaSJ_NS4_8TiledMMAINS4_8MMA_AtomIJNS4_4SM904GMMA27MMA_64x256x32_S32S8S8_SS_TNEEEENS4_6LayoutINS5_IJSB_SC_SC_EEENS5_IJSC_NSA_ILi0EEESS_EEEEENS5_IJNS4_10UnderscoreESV_SV_EEEEENS4_23SM90_TMA_LOAD_MULTICASTENS4_14ComposedLayoutINS4_7SwizzleILi1ELi4ELi3EEENS4_18smem_ptr_flag_bitsILi8EEENSQ_INS5_IJNSA_ILi8EEESH_EEENS5_IJSH_SC_EEEEEEEvNS4_8identityESY_S18_vS19_EENS_8epilogue10collective6detail29Sm90TmaWarpSpecializedAdapterINS1C_15DefaultEpilogueIaSJ_SJ_NS1B_6thread17LinearCombinationIaLi1EiiLNS1G_9ScaleType4KindE0ELNS_15FloatRoundStyleE2EaEENS1_15EpilogueDefaultEEEEEvvEEEEvNT_6ParamsE)
        /*14dc*/ 	.short	0x0210
        /*14de*/ 	.short	0x0470


	//----- nvinfo : EIATTR_SW_WAR
	.align		4
.L_45:
        /*14e0*/ 	.byte	0x04, 0x36
        /*14e2*/ 	.short	(.L_47 - .L_46)
.L_46:
        /*14e4*/ 	.word	0x00000008
.L_47:


//--------------------- .nv.callgraph             --------------------------
	.section	.nv.callgraph,"",@"SHT_CUDA_CALLGRAPH"
	.align	4
	.sectionentsize	8
	.align		4
        /*0000*/ 	.word	0x00000000
	.align		4
        /*0004*/ 	.word	0xffffffff
	.align		4
        /*0008*/ 	.word	index@(_ZN7cutlass13device_kernelINS_4gemm6kernel13GemmUniversalIN4cute5tupleIJiiiiEEENS1_10collective13CollectiveMmaINS1_34MainloopSm90TmaGmmaWarpSpecializedILi14ENS5_IJNS4_1CILi2EEESB_NSA_ILi1EEEEEENS1_35KernelTmaWarpSpecializedCooperativeEEENS5_IJNSA_ILi256EEESG_NSA_ILi32EEEEEEaNS5_IJlSC_lEEEaSJ_NS4_8TiledMMAINS4_8MMA_AtomIJNS4_4SM904GMMA27MMA_64x256x32_S32S8S8_SS_TNEEEENS4_6LayoutINS5_IJSB_SC_SC_EEENS5_IJSC_NSA_ILi0EEESS_EEEEENS5_IJNS4_10UnderscoreESV_SV_EEEEENS4_23SM90_TMA_LOAD_MULTICASTENS4_14ComposedLayoutINS4_7SwizzleILi1ELi4ELi3EEENS4_18smem_ptr_flag_bitsILi8EEENSQ_INS5_IJNSA_ILi8EEESH_EEENS5_IJSH_SC_EEEEEEEvNS4_8identityESY_S18_vS19_EENS_8epilogue10collective6detail29Sm90TmaWarpSpecializedAdapterINS1C_15DefaultEpilogueIaSJ_SJ_NS1B_6thread17LinearCombinationIaLi1EiiLNS1G_9ScaleType4KindE0ELNS_15FloatRoundStyleE2EaEENS1_15EpilogueDefaultEEEEEvvEEEEvNT_6ParamsE)
	.align		4
        /*000c*/ 	.word	index@(__assertfail)
	.align		4
        /*0010*/ 	.word	0x00000000
	.align		4
        /*0014*/ 	.word	0xfffffffe
	.align		4
        /*0018*/ 	.word	0x00000000
	.align		4
        /*001c*/ 	.word	0xfffffffd
	.align		4
        /*0020*/ 	.word	0x00000000
	.align		4
        /*0024*/ 	.word	0xfffffffc


//--------------------- .nv.constant4             --------------------------
	.section	.nv.constant4,"a",@progbits
	.align	8
	.align		8
.nv.constant4:
        /*0000*/ 	.dword	__assertfail
	.align		8
        /*0008*/ 	.dword	__unnamed_1
	.align		8
        /*0010*/ 	.dword	_ZN39_INTERNAL_e3cfe6fb_4_k_cu_c19f7d07_69934cuda3std3__45__cpo5beginE
	.align		8
        /*0018*/ 	.dword	_ZN39_INTERNAL_e3cfe6fb_4_k_cu_c19f7d07_69934cuda3std3__45__cpo3endE
	.align		8
        /*0020*/ 	.dword	_ZN39_INTERNAL_e3cfe6fb_4_k_cu_c19f7d07_69934cuda3std3__45__cpo6cbeginE
	.align		8
        /*0028*/ 	.dword	_ZN39_INTERNAL_e3cfe6fb_4_k_cu_c19f7d07_69934cuda3std3__45__cpo4cendE
	.align		8
        /*0030*/ 	.dword	_ZN39_INTERNAL_e3cfe6fb_4_k_cu_c19f7d07_69934cuda3std3__441_GLOBAL__N__e3cfe6fb_4_k_cu_c19f7d07_69936ignoreE
	.align		8
        /*0038*/ 	.dword	_ZN39_INTERNAL_e3cfe6fb_4_k_cu_c19f7d07_69934cuda3std3__419piecewise_constructE
	.align		8
        /*0040*/ 	.dword	_ZN39_INTERNAL_e3cfe6fb_4_k_cu_c19f7d07_69934cuda3std3__48in_placeE
	.align		8
        /*0048*/ 	.dword	_ZN39_INTERNAL_e3cfe6fb_4_k_cu_c19f7d07_69934cuda3std6ranges3__45__cpo4swapE
	.align		8
        /*0050*/ 	.dword	_ZN39_INTERNAL_e3cfe6fb_4_k_cu_c19f7d07_69934cuda3std6ranges3__45__cpo9iter_moveE
	.align		8
        /*0058*/ 	.dword	_ZN39_INTERNAL_e3cfe6fb_4_k_cu_c19f7d07_69934cute7productE
	.align		8
        /*0060*/ 	.dword	_ZN39_INTERNAL_e3cfe6fb_4_k_cu_c19f7d07_69934cute1_E
	.align		8
        /*0068*/ 	.dword	$str$22
	.align		8
        /*0070*/ 	.dword	$str$23


//--------------------- .text._ZN7cutlass13device_kernelINS_4gemm6kernel13GemmUniversalIN4cute5tupleIJiiiiEEENS1_10collective13CollectiveMmaINS1_34MainloopSm90TmaGmmaWarpSpecializedILi14ENS5_IJNS4_1CILi2EEESB_NSA_ILi1EEEEEENS1_35KernelTmaWarpSpecializedCooperativeEEENS5_IJNSA_ILi256EEESG_NSA_ILi32EEEEEEaNS5_IJlSC_lEEEaSJ_NS4_8TiledMMAINS4_8MMA_AtomIJNS4_4SM904GMMA27MMA_64x256x32_S32S8S8_SS_TNEEEENS4_6LayoutINS5_IJSB_SC_SC_EEENS5_IJSC_NSA_ILi0EEESS_EEEEENS5_IJNS4_10UnderscoreESV_SV_EEEEENS4_23SM90_TMA_LOAD_MULTICASTENS4_14ComposedLayoutINS4_7SwizzleILi1ELi4ELi3EEENS4_18smem_ptr_flag_bitsILi8EEENSQ_INS5_IJNSA_ILi8EEESH_EEENS5_IJSH_SC_EEEEEEEvNS4_8identityESY_S18_vS19_EENS_8epilogue10collective6detail29Sm90TmaWarpSpecializedAdapterINS1C_15DefaultEpilogueIaSJ_SJ_NS1B_6thread17LinearCombinationIaLi1EiiLNS1G_9ScaleType4KindE0ELNS_15FloatRoundStyleE2EaEENS1_15EpilogueDefaultEEEEEvvEEEEvNT_6ParamsE --------------------------
	.section	.text._ZN7cutlass13device_kernelINS_4gemm6kernel13GemmUniversalIN4cute5tupleIJiiiiEEENS1_10collective13CollectiveMmaINS1_34MainloopSm90TmaGmmaWarpSpecializedILi14ENS5_IJNS4_1CILi2EEESB_NSA_ILi1EEEEEENS1_35KernelTmaWarpSpecializedCooperativeEEENS5_IJNSA_ILi256EEESG_NSA_ILi32EEEEEEaNS5_IJlSC_lEEEaSJ_NS4_8TiledMMAINS4_8MMA_AtomIJNS4_4SM904GMMA27MMA_64x256x32_S32S8S8_SS_TNEEEENS4_6LayoutINS5_IJSB_SC_SC_EEENS5_IJSC_NSA_ILi0EEESS_EEEEENS5_IJNS4_10UnderscoreESV_SV_EEEEENS4_23SM90_TMA_LOAD_MULTICASTENS4_14ComposedLayoutINS4_7SwizzleILi1ELi4ELi3EEENS4_18smem_ptr_flag_bitsILi8EEENSQ_INS5_IJNSA_ILi8EEESH_EEENS5_IJSH_SC_EEEEEEEvNS4_8identityESY_S18_vS19_EENS_8epilogue10collective6detail29Sm90TmaWarpSpecializedAdapterINS1C_15DefaultEpilogueIaSJ_SJ_NS1B_6thread17LinearCombinationIaLi1EiiLNS1G_9ScaleType4KindE0ELNS_15FloatRoundStyleE2EaEENS1_15EpilogueDefaultEEEEEvvEEEEvNT_6ParamsE,"ax",@progbits
	.align	128
.text._ZN7cutlass13device_kernelINS_4gemm6kernel13GemmUniversalIN4cute5tupleIJiiiiEEENS1_10collective13CollectiveMmaINS1_34MainloopSm90TmaGmmaWarpSpecializedILi14ENS5_IJNS4_1CILi2EEESB_NSA_ILi1EEEEEENS1_35KernelTmaWarpSpecializedCooperativeEEENS5_IJNSA_ILi256EEESG_NSA_ILi32EEEEEEaNS5_IJlSC_lEEEaSJ_NS4_8TiledMMAINS4_8MMA_AtomIJNS4_4SM904GMMA27MMA_64x256x32_S32S8S8_SS_TNEEEENS4_6LayoutINS5_IJSB_SC_SC_EEENS5_IJSC_NSA_ILi0EEESS_EEEEENS5_IJNS4_10UnderscoreESV_SV_EEEEENS4_23SM90_TMA_LOAD_MULTICASTENS4_14ComposedLayoutINS4_7SwizzleILi1ELi4ELi3EEENS4_18smem_ptr_flag_bitsILi8EEENSQ_INS5_IJNSA_ILi8EEESH_EEENS5_IJSH_SC_EEEEEEEvNS4_8identityESY_S18_vS19_EENS_8epilogue10collective6detail29Sm90TmaWarpSpecializedAdapterINS1C_15DefaultEpilogueIaSJ_SJ_NS1B_6thread17LinearCombinationIaLi1EiiLNS1G_9ScaleType4KindE0ELNS_15FloatRoundStyleE2EaEENS1_15EpilogueDefaultEEEEEvvEEEEvNT_6ParamsE:
        .type           _ZN7cutlass13device_kernelINS_4gemm6kernel13GemmUniversalIN4cute5tupleIJiiiiEEENS1_10collective13CollectiveMmaINS1_34MainloopSm90TmaGmmaWarpSpecializedILi14ENS5_IJNS4_1CILi2EEESB_NSA_ILi1EEEEEENS1_35KernelTmaWarpSpecializedCooperativeEEENS5_IJNSA_ILi256EEESG_NSA_ILi32EEEEEEaNS5_IJlSC_lEEEaSJ_NS4_8TiledMMAINS4_8MMA_AtomIJNS4_4SM904GMMA27MMA_64x256x32_S32S8S8_SS_TNEEEENS4_6LayoutINS5_IJSB_SC_SC_EEENS5_IJSC_NSA_ILi0EEESS_EEEEENS5_IJNS4_10UnderscoreESV_SV_EEEEENS4_23SM90_TMA_LOAD_MULTICASTENS4_14ComposedLayoutINS4_7SwizzleILi1ELi4ELi3EEENS4_18smem_ptr_flag_bitsILi8EEENSQ_INS5_IJNSA_ILi8EEESH_EEENS5_IJSH_SC_EEEEEEEvNS4_8identityESY_S18_vS19_EENS_8epilogue10collective6detail29Sm90TmaWarpSpecializedAdapterINS1C_15DefaultEpilogueIaSJ_SJ_NS1B_6thread17LinearCombinationIaLi1EiiLNS1G_9ScaleType4KindE0ELNS_15FloatRoundStyleE2EaEENS1_15EpilogueDefaultEEEEEvvEEEEvNT_6ParamsE,@function
        .size           _ZN7cutlass13device_kernelINS_4gemm6kernel13GemmUniversalIN4cute5tupleIJiiiiEEENS1_10collective13CollectiveMmaINS1_34MainloopSm90TmaGmmaWarpSpecializedILi14ENS5_IJNS4_1CILi2EEESB_NSA_ILi1EEEEEENS1_35KernelTmaWarpSpecializedCooperativeEEENS5_IJNSA_ILi256EEESG_NSA_ILi32EEEEEEaNS5_IJlSC_lEEEaSJ_NS4_8TiledMMAINS4_8MMA_AtomIJNS4_4SM904GMMA27MMA_64x256x32_S32S8S8_SS_TNEEEENS4_6LayoutINS5_IJSB_SC_SC_EEENS5_IJSC_NSA_ILi0EEESS_EEEEENS5_IJNS4_10UnderscoreESV_SV_EEEEENS4_23SM90_TMA_LOAD_MULTICASTENS4_14ComposedLayoutINS4_7SwizzleILi1ELi4ELi3EEENS4_18smem_ptr_flag_bitsILi8EEENSQ_INS5_IJNSA_ILi8EEESH_EEENS5_IJSH_SC_EEEEEEEvNS4_8identityESY_S18_vS19_EENS_8epilogue10collective6detail29Sm90TmaWarpSpecializedAdapterINS1C_15DefaultEpilogueIaSJ_SJ_NS1B_6thread17LinearCombinationIaLi1EiiLNS1G_9ScaleType4KindE0ELNS_15FloatRoundStyleE2EaEENS1_15EpilogueDefaultEEEEEvvEEEEvNT_6ParamsE,(.L_x_608 - _ZN7cutlass13device_kernelINS_4gemm6kernel13GemmUniversalIN4cute5tupleIJiiiiEEENS1_10collective13CollectiveMmaINS1_34MainloopSm90TmaGmmaWarpSpecializedILi14ENS5_IJNS4_1CILi2EEESB_NSA_ILi1EEEEEENS1_35KernelTmaWarpSpecializedCooperativeEEENS5_IJNSA_ILi256EEESG_NSA_ILi32EEEEEEaNS5_IJlSC_lEEEaSJ_NS4_8TiledMMAINS4_8MMA_AtomIJNS4_4SM904GMMA27MMA_64x256x32_S32S8S8_SS_TNEEEENS4_6LayoutINS5_IJSB_SC_SC_EEENS5_IJSC_NSA_ILi0EEESS_EEEEENS5_IJNS4_10UnderscoreESV_SV_EEEEENS4_23SM90_TMA_LOAD_MULTICASTENS4_14ComposedLayoutINS4_7SwizzleILi1ELi4ELi3EEENS4_18smem_ptr_flag_bitsILi8EEENSQ_INS5_IJNSA_ILi8EEESH_EEENS5_IJSH_SC_EEEEEEEvNS4_8identityESY_S18_vS19_EENS_8epilogue10collective6detail29Sm90TmaWarpSpecializedAdapterINS1C_15DefaultEpilogueIaSJ_SJ_NS1B_6thread17LinearCombinationIaLi1EiiLNS1G_9ScaleType4KindE0ELNS_15FloatRoundStyleE2EaEENS1_15EpilogueDefaultEEEEEvvEEEEvNT_6ParamsE)
        .other          _ZN7cutlass13device_kernelINS_4gemm6kernel13GemmUniversalIN4cute5tupleIJiiiiEEENS1_10collective13CollectiveMmaINS1_34MainloopSm90TmaGmmaWarpSpecializedILi14ENS5_IJNS4_1CILi2EEESB_NSA_ILi1EEEEEENS1_35KernelTmaWarpSpecializedCooperativeEEENS5_IJNSA_ILi256EEESG_NSA_ILi32EEEEEEaNS5_IJlSC_lEEEaSJ_NS4_8TiledMMAINS4_8MMA_AtomIJNS4_4SM904GMMA27MMA_64x256x32_S32S8S8_SS_TNEEEENS4_6LayoutINS5_IJSB_SC_SC_EEENS5_IJSC_NSA_ILi0EEESS_EEEEENS5_IJNS4_10UnderscoreESV_SV_EEEEENS4_23SM90_TMA_LOAD_MULTICASTENS4_14ComposedLayoutINS4_7SwizzleILi1ELi4ELi3EEENS4_18smem_ptr_flag_bitsILi8EEENSQ_INS5_IJNSA_ILi8EEESH_EEENS5_IJSH_SC_EEEEEEEvNS4_8identityESY_S18_vS19_EENS_8epilogue10collective6detail29Sm90TmaWarpSpecializedAdapterINS1C_15DefaultEpilogueIaSJ_SJ_NS1B_6thread17LinearCombinationIaLi1EiiLNS1G_9ScaleType4KindE0ELNS_15FloatRoundStyleE2EaEENS1_15EpilogueDefaultEEEEEvvEEEEvNT_6ParamsE,@"STO_CUDA_ENTRY STV_DEFAULT"
_ZN7cutlass13device_kernelINS_4gemm6kernel13GemmUniversalIN4cute5tupleIJiiiiEEENS1_10collective13CollectiveMmaINS1_34MainloopSm90TmaGmmaWarpSpecializedILi14ENS5_IJNS4_1CILi2EEESB_NSA_ILi1EEEEEENS1_35KernelTmaWarpSpecializedCooperativeEEENS5_IJNSA_ILi256EEESG_NSA_ILi32EEEEEEaNS5_IJlSC_lEEEaSJ_NS4_8TiledMMAINS4_8MMA_AtomIJNS4_4SM904GMMA27MMA_64x256x32_S32S8S8_SS_TNEEEENS4_6LayoutINS5_IJSB_SC_SC_EEENS5_IJSC_NSA_ILi0EEESS_EEEEENS5_IJNS4_10UnderscoreESV_SV_EEEEENS4_23SM90_TMA_LOAD_MULTICASTENS4_14ComposedLayoutINS4_7SwizzleILi1ELi4ELi3EEENS4_18smem_ptr_flag_bitsILi8EEENSQ_INS5_IJNSA_ILi8EEESH_EEENS5_IJSH_SC_EEEEEEEvNS4_8identityESY_S18_vS19_EENS_8epilogue10collective6detail29Sm90TmaWarpSpecializedAdapterINS1C_15DefaultEpilogueIaSJ_SJ_NS1B_6thread17LinearCombinationIaLi1EiiLNS1G_9ScaleType4KindE0ELNS_15FloatRoundStyleE2EaEENS1_15EpilogueDefaultEEEEEvvEEEEvNT_6ParamsE:
[----:B------:R-:W0:Y:S02]  /*0000*/  LDC R1, c[0x0][0x28] ;  /* 0x00000a00ff017b82 */ /* 0x000e240000000800 */
[----:B0-----:R-:W-:Y:S01]  /*0010*/  VIADD R1, R1, 0xfffffd40 ;  /* 0xfffffd4001017836 */ /* 0x001fe20000000000 */
[----:B------:R-:W0:Y:S01]  /*0020*/  S2R R4, SR_TID.X ;  /* 0x0000000000047919 */ /* 0x000e220000002100 */
[----:B------:R-:W-:Y:S01]  /*0030*/  ELECT P0, URZ, PT ;  /* 0x00000000003f782f */ /* 0x000fe20003800000 */
[----:B------:R-:W-:Y:S01]  /*0040*/  BSSY B0, `(.L_x_0) ;  /* 0x0000015000007945 */ /* 0x000fe20003800000 */
[--C-:B0-----:R-:W-:Y:S02]  /*0050*/  SHF.R.U32.HI R0, RZ, 0x5, R4.reuse ;  /* 0x00000005ff007819 */ /* 0x101fe40000011604 */
[----:B------:R-:W-:-:S03]  /*0060*/  SHF.R.U32.HI R2, RZ, 0x7, R4 ;  /* 0x00000007ff027819 */ /* 0x000fc60000011604 */
[----:B------:R-:W0:Y:S04]  /*0070*/  SHFL.IDX PT, R3, R0, RZ, 0x1f ;  /* 0x00001fff00037589 */ /* 0x000e2800000e0000 */
[----:B------:R-:W1:Y:S01]  /*0080*/  SHFL.IDX PT, R2, R2, RZ, 0x1f ;  /* 0x00001fff02027589 */ /* 0x000e6200000e0000 */
[----:B0-----:R-:W-:Y:S02]  /*0090*/  R2UR UR9, R3 ;  /* 0x00000000030972ca */ /* 0x001fe400000e0000 */
[----:B-1----:R-:W-:-:S11]  /*00a0*/  R2UR UR5, R2 ;  /* 0x00000000020572ca */ /* 0x002fd600000e0000 */
[----:B------:R-:W-:Y:S02]  /*00b0*/  USHF.R.S32.HI UR4, URZ, 0x1f, UR9 ;  /* 0x0000001f3f047899 */ /* 0x000fe40008011409 */
[----:B------:R-:W-:Y:S02]  /*00c0*/  ISETP.NE.OR P0, PT, RZ, UR9, !P0 ;  /* 0x00000009ff007c0c */ /* 0x000fe4000c705670 */
[----:B------:R-:W-:-:S04]  /*00d0*/  ULEA.HI UR4, UR4, UR9, URZ, 0x2 ;  /* 0x0000000904047291 */ /* 0x000fc8000f8f103f */
[----:B------:R-:W-:-:S04]  /*00e0*/  ULOP3.LUT UR4, UR4, 0xfffffffc, URZ, 0xc0, !UPT ;  /* 0xfffffffc04047892 */ /* 0x000fc8000f8ec03f */
[----:B------:R-:W-:-:S03]  /*00f0*/  UIADD3 UR9, UR9, -UR4, URZ ;  /* 0x8000000409097290 */ /* 0x000fc6000fffe03f */
[----:B------:R-:W-:Y:S09]  /*0100*/  @P0 BRA `(.L_x_1) ;  /* 0x0000000000200947 */ /* 0x000ff20003800000 */
[----:B------:R-:W-:Y:S02]  /*0110*/  ULDC.64 UR6, c[0x0][0x198] ;  /* 0x0000660000067ab9 */ /* 0x000fe40000000a00 */
[----:B------:R-:W-:Y:S02]  /*0120*/  UIADD3 UR10, UP0, UR6, 0xf0, URZ ;  /* 0x000000f0060a7890 */ /* 0x000fe4000ff1e03f */
[----:B------:R-:W-:Y:S02]  /*0130*/  UIADD3 UR6, UP1, UR6, 0x1f0, URZ ;  /* 0x000001f006067890 */ /* 0x000fe4000ff3e03f */
[----:B------:R-:W-:Y:S02]  /*0140*/  UIADD3.X UR11, URZ, UR7, URZ, UP0, !UPT ;  /* 0x000000073f0b7290 */ /* 0x000fe400087fe43f */
[----:B------:R-:W-:-:S07]  /*0150*/  UIADD3.X UR7, URZ, UR7, URZ, UP1, !UPT ;  /* 0x000000073f077290 */ /* 0x000fce0008ffe43f */
[----:B------:R0:W-:Y:S02]  /*0160*/  UTMACCTL.PF [UR10] ;  /* 0x000000000a0079b9 */ /* 0x0001e40008040000 */
[----:B------:R0:W-:Y:S02]  /*0170*/  UTMACCTL.PF [UR6] ;  /* 0x00000000060079b9 */ /* 0x0001e40008040000 */
[----:B0-----:R-:W-:Y:S01]  /*0180*/  NOP ;  /* 0x0000000000007918 */ /* 0x001fe20000000000 */
.L_x_1:
[----:B------:R-:W-:Y:S05]  /*0190*/  BSYNC B0 ;  /* 0x0000000000007941 */ /* 0x000fea0003800000 */
.L_x_0:
[----:B------:R-:W0:Y:S01]  /*01a0*/  SHFL.IDX PT, R2, R0, RZ, 0x1f ;  /* 0x00001fff00027589 */ /* 0x000e2200000e0000 */
[----:B------:R-:W-:Y:S01]  /*01b0*/  UISETP.NE.AND UP0, UPT, UR9, 0x3, UPT ;  /* 0x000000030900788c */ /* 0x000fe2000bf05270 */
[----:B------:R-:W-:Y:S01]  /*01c0*/  ISETP.NE.AND P1, PT, RZ, UR5, PT ;  /* 0x00000005ff007c0c */ /* 0x000fe2000bf25270 */
[----:B------:R-:W-:Y:S02]  /*01d0*/  UIADD3 UR16, UR5, -0x1, URZ ;  /* 0xffffffff05107890 */ /* 0x000fe4000fffe03f */
[----:B------:R-:W-:Y:S02]  /*01e0*/  UISETP.EQ.OR UP0, UPT, UR9, URZ, !UP0 ;  /* 0x0000003f0900728c */ /* 0x000fe4000c702670 */
[----:B------:R-:W-:Y:S02]  /*01f0*/  UISETP.GE.U32.AND UP1, UPT, UR16, 0x2, UPT ;  /* 0x000000021000788c */ /* 0x000fe4000bf26070 */
[----:B------:R-:W-:-:S04]  /*0200*/  UISETP.EQ.AND UP0, UPT, UR5, URZ, UP0 ;  /* 0x0000003f0500728c */ /* 0x000fc80008702270 */
[----:B------:R-:W-:-:S04]  /*0210*/  USEL UR40, URZ, 0x1, !UP0 ;  /* 0x000000013f287887 */ /* 0x000fc8000c000000 */
[----:B------:R-:W-:Y:S01]  /*0220*/  USEL UR40, UR40, 0x2, UP1 ;  /* 0x0000000228287887 */ /* 0x000fe20008800000 */
[----:B0-----:R-:W-:-:S13]  /*0230*/  ISETP.NE.AND P0, PT, R2, RZ, PT ;  /* 0x000000ff0200720c */ /* 0x001fda0003f05270 */
[----:B------:R-:W-:Y:S05]  /*0240*/  @P0 BRA `(.L_x_2) ;  /* 0x0000000000b40947 */ /* 0x000fea0003800000 */
[----:B------:R-:W-:Y:S01]  /*0250*/  ELECT P0, URZ, PT ;  /* 0x00000000003f782f */ /* 0x000fe20003800000 */
[----:B------:R-:W-:-:S12]  /*0260*/  BSSY B0, `(.L_x_2) ;  /* 0x000002b000007945 */ /* 0x000fd80003800000 */
[----:B------:R-:W-:Y:S05]  /*0270*/  @!P0 BRA `(.L_x_3) ;  /* 0x0000000000a48947 */ /* 0x000fea0003800000 */
[----:B------:R-:W0:Y:S01]  /*0280*/  S2UR UR8, SR_CgaCtaId ;  /* 0x00000000000879c3 */ /* 0x000e220000008800 */
[----:B------:R-:W-:Y:S01]  /*0290*/  UMOV UR4, 0x400 ;  /* 0x0000040000047882 */ /* 0x000fe20000000000 */
[----:B------:R-:W-:Y:S01]  /*02a0*/  UMOV UR5, 0x1 ;  /* 0x0000000100057882 */ /* 0x000fe20000000000 */
[----:B------:R-:W-:Y:S02]  /*02b0*/  UMOV UR6, 0x6 ;  /* 0x0000000600067882 */ /* 0x000fe40000000000 */
[----:B------:R-:W-:-:S04]  /*02c0*/  UIADD3 UR6, -UR6, 0x100000, URZ ;  /* 0x0010000006067890 */ /* 0x000fc8000fffe13f */
[----:B------:R-:W-:Y:S02]  /*02d0*/  USHF.L.U32 UR7, UR6, 0xb, URZ ;  /* 0x0000000b06077899 */ /* 0x000fe4000800063f */
[----:B------:R-:W-:Y:S02]  /*02e0*/  USHF.L.U32 UR6, UR6, 0x1, URZ ;  /* 0x0000000106067899 */ /* 0x000fe4000800063f */
[----:B0-----:R-:W-:Y:S02]  /*02f0*/  ULEA UR8, UR8, UR4, 0x18 ;  /* 0x0000000408087291 */ /* 0x001fe4000f8ec03f */
[----:B------:R-:W-:-:S04]  /*0300*/  UIADD3 UR4, -UR5, 0x100000, URZ ;  /* 0x0010000005047890 */ /* 0x000fc8000fffe13f */
[----:B------:R-:W-:Y:S02]  /*0310*/  USHF.L.U32 UR5, UR4, 0xb, URZ ;  /* 0x0000000b04057899 */ /* 0x000fe4000800063f */
[----:B------:R-:W-:Y:S01]  /*0320*/  USHF.L.U32 UR4, UR4, 0x1, URZ ;  /* 0x0000000104047899 */ /* 0x000fe2000800063f */
[----:B------:R-:W0:Y:S11]  /*0330*/  FENCE.VIEW.ASYNC.S ;  /* 0x00000000000073c6 */ /* 0x000e360000000000 */
[----:B0-----:R0:W1:Y:S01]  /*0340*/  SYNCS.EXCH.64 URZ, [UR8], UR4 ;  /* 0x00000004083f75b2 */ /* 0x0010620008000100 */
[----:B------:R0:W2:Y:S01]  /*0350*/  SYNCS.EXCH.64 URZ, [UR8+0x70], UR6 ;  /* 0x00007006083f75b2 */ /* 0x0000a20008000100 */
[----:B------:R0:W3:Y:S01]  /*0360*/  SYNCS.EXCH.64 URZ, [UR8+0x8], UR4 ;  /* 0x00000804083f75b2 */ /* 0x0000e20008000100 */
[----:B------:R0:W4:Y:S01]  /*0370*/  SYNCS.EXCH.64 URZ, [UR8+0x78], UR6 ;  /* 0x00007806083f75b2 */ /* 0x0001220008000100 */
[----:B------:R0:W0:Y:S01]  /*0380*/  SYNCS.EXCH.64 URZ, [UR8+0x10], UR4 ;  /* 0x00001004083f75b2 */ /* 0x0000220008000100 */
        /* <DEDUP_REMOVED lines=23> */
[----:B-1234-:R-:W-:Y:S01]  /*0500*/  NOP ;  /* 0x0000000000007918 */ /* 0x01efe20000000000 */
.L_x_3:
[----:B0-----:R-:W-:Y:S05]  /*0510*/  BSYNC B0 ;  /* 0x0000000000007941 */ /* 0x001fea0003800000 */
.L_x_2:
[----:B------:R-:W0:Y:S01]  /*0520*/  S2UR UR13, SR_CTAID.X ;  /* 0x00000000000d79c3 */ /* 0x000e220000002500 */
[----:B------:R-:W-:Y:S01]  /*0530*/  SHF.R.S32.HI R3, RZ, 0x1f, R4 ;  /* 0x0000001fff037819 */ /* 0x000fe20000011404 */
[----:B------:R1:W2:Y:S01]  /*0540*/  SHFL.IDX PT, R6, R0, RZ, 0x1f ;  /* 0x00001fff00067589 */ /* 0x0002a200000e0000 */
[----:B------:R-:W-:Y:S01]  /*0550*/  ULDC UR4, c[0x0][0x150] ;  /* 0x0000540000047ab9 */ /* 0x000fe20000000800 */
[----:B------:R-:W-:Y:S02]  /*0560*/  ELECT P0, URZ, PT ;  /* 0x00000000003f782f */ /* 0x000fe40003800000 */
[----:B------:R-:W-:Y:S01]  /*0570*/  LEA.HI R3, R3, R4, RZ, 0x7 ;  /* 0x0000000403037211 */ /* 0x000fe200078f38ff */
[----:B------:R-:W-:Y:S01]  /*0580*/  ULDC UR5, c[0x0][0x154] ;  /* 0x0000550000057ab9 */ /* 0x000fe20000000800 */
[----:B------:R-:W-:Y:S01]  /*0590*/  SHF.R.S32.HI R7, RZ, 0x1f, R2 ;  /* 0x0000001fff077819 */ /* 0x000fe20000011402 */
[----:B------:R-:W3:Y:S01]  /*05a0*/  S2UR UR10, SR_CTAID.Y ;  /* 0x00000000000a79c3 */ /* 0x000ee20000002600 */
[----:B------:R-:W-:Y:S01]  /*05b0*/  LOP3.LUT R3, R3, 0xffffff80, RZ, 0xc0, !PT ;  /* 0xffffff8003037812 */ /* 0x000fe200078ec0ff */
[----:B------:R-:W-:Y:S01]  /*05c0*/  ULDC UR8, c[0x0][0x144] ;  /* 0x0000510000087ab9 */ /* 0x000fe20000000800 */
[----:B------:R-:W-:Y:S01]  /*05d0*/  LEA.HI R7, R7, R2, RZ, 0x2 ;  /* 0x0000000207077211 */ /* 0x000fe200078f10ff */
[----:B------:R-:W-:Y:S01]  /*05e0*/  NOP ;  /* 0x0000000000007918 */ /* 0x000fe20000000000 */
[----:B------:R-:W-:Y:S01]  /*05f0*/  NOP ;  /* 0x0000000000007918 */ /* 0x000fe20000000000 */
[----:B------:R-:W-:Y:S01]  /*0600*/  IMAD.IADD R3, R4, 0x1, -R3 ;  /* 0x0000000104037824 */ /* 0x000fe200078e0a03 */
[----:B------:R-:W-:Y:S01]  /*0610*/  LOP3.LUT R7, R7, 0x3ffffffc, RZ, 0xc0, !PT ;  /* 0x3ffffffc07077812 */ /* 0x000fe200078ec0ff */
[----:B------:R-:W-:Y:S01]  /*0620*/  ULDC UR11, c[0x0][0x148] ;  /* 0x00005200000b7ab9 */ /* 0x000fe20000000800 */
[----:B------:R-:W-:-:S02]  /*0630*/  IMAD.MOV.U32 R19, RZ, RZ, 0x1 ;  /* 0x00000001ff137424 */ /* 0x000fc400078e00ff */
[----:B------:R-:W-:Y:S01]  /*0640*/  SHF.R.S32.HI R4, RZ, 0x1f, R3 ;  /* 0x0000001fff047819 */ /* 0x000fe20000011403 */
[----:B------:R-:W-:-:S03]  /*0650*/  IMAD.IADD R2, R2, 0x1, -R7 ;  /* 0x0000000102027824 */ /* 0x000fc600078e0a07 */
[----:B------:R-:W-:Y:S02]  /*0660*/  LEA.HI R4, R4, R3, RZ, 0x3 ;  /* 0x0000000304047211 */ /* 0x000fe400078f18ff */
[----:B0-----:R-:W-:Y:S02]  /*0670*/  I2FP.F32.U32 R5, UR13 ;  /* 0x0000000d00057c45 */ /* 0x001fe40008201000 */
[--C-:B-1----:R-:W-:Y:S02]  /*0680*/  SHF.R.S32.HI R0, RZ, 0x3, R4.reuse ;  /* 0x00000003ff007819 */ /* 0x102fe40000011404 */
[----:B--2---:R-:W-:Y:S01]  /*0690*/  ISETP.NE.OR P0, PT, R6, RZ, !P0 ;  /* 0x000000ff0600720c */ /* 0x004fe20004705670 */
[----:B------:R-:W-:Y:S01]  /*06a0*/  FMUL R8, R5, UR4 ;  /* 0x0000000405087c20 */ /* 0x000fe20008400000 */
[----:B------:R-:W-:-:S04]  /*06b0*/  SHF.R.S32.HI R5, RZ, 0x1f, R4 ;  /* 0x0000001fff057819 */ /* 0x000fc80000011404 */
[----:B------:R-:W-:Y:S01]  /*06c0*/  LEA.HI R5, R5, R0, RZ, 0x2 ;  /* 0x0000000005057211 */ /* 0x000fe200078f10ff */
[----:B------:R-:W0:Y:S03]  /*06d0*/  F2I.U32.TRUNC.NTZ R8, R8 ;  /* 0x0000000800087305 */ /* 0x000e26000020f000 */
[----:B------:R-:W-:-:S03]  /*06e0*/  LOP3.LUT R5, R5, 0xfffffffc, RZ, 0xc0, !PT ;  /* 0xfffffffc05057812 */ /* 0x000fc600078ec0ff */
[----:B------:R-:W-:Y:S01]  /*06f0*/  VOTEU.ALL UP0, P0 ;  /* 0x00000000003f7886 */ /* 0x000fe20000000000 */
[----:B------:R-:W-:Y:S01]  /*0700*/  VOTEU.ALL UP1, P0 ;  /* 0x00000000003f7886 */ /* 0x000fe20000020000 */
[----:B------:R-:W-:Y:S01]  /*0710*/  IMAD.IADD R5, R0, 0x1, -R5 ;  /* 0x0000000100057824 */ /* 0x000fe200078e0a05 */
[----:B---3--:R-:W-:Y:S02]  /*0720*/  I2FP.F32.U32 R0, UR10 ;  /* 0x0000000a00007c45 */ /* 0x008fe40008201000 */
[----:B------:R-:W1:Y:S01]  /*0730*/  @!UP0 S2UR UR7, SR_CgaCtaId ;  /* 0x00000000000789c3 */ /* 0x000e620000008800 */
[----:B------:R-:W-:Y:S01]  /*0740*/  IMAD R2, R2, 0x4, R5 ;  /* 0x0000000402027824 */ /* 0x000fe200078e0205 */
[----:B------:R-:W-:Y:S01]  /*0750*/  @!UP0 UMOV UR6, 0x400 ;  /* 0x0000040000068882 */ /* 0x000fe20000000000 */
[----:B------:R-:W-:Y:S01]  /*0760*/  FMUL R4, R0, UR5 ;  /* 0x0000000500047c20 */ /* 0x000fe20008400000 */
[----:B0-----:R-:W-:Y:S01]  /*0770*/  R2UR UR4, R8 ;  /* 0x00000000080472ca */ /* 0x001fe200000e0000 */
[C---:B------:R-:W-:Y:S01]  /*0780*/  IMAD.SHL.U32 R155, R2.reuse, 0x4, RZ ;  /* 0x00000004029b7824 */ /* 0x040fe200078e00ff */
[----:B------:R-:W-:-:S03]  /*0790*/  LEA.HI R0, R2, R2, RZ, 0x1 ;  /* 0x0000000202007211 */ /* 0x000fc600078f08ff */
[----:B------:R-:W0:Y:S01]  /*07a0*/  F2I.U32.TRUNC.NTZ R4, R4 ;  /* 0x0000000400047305 */ /* 0x000e22000020f000 */
[----:B------:R-:W-:Y:S02]  /*07b0*/  LOP3.LUT R5, R0, 0xfffffffe, RZ, 0xc0, !PT ;  /* 0xfffffffe00057812 */ /* 0x000fe400078ec0ff */
[----:B------:R-:W-:-:S03]  /*07c0*/  LOP3.LUT R155, R2, 0xc, R155, 0x78, !PT ;  /* 0x0000000c029b7812 */ /* 0x000fc600078e789b */
[----:B------:R-:W-:Y:S02]  /*07d0*/  IMAD.IADD R5, R2, 0x1, -R5 ;  /* 0x0000000102057824 */ /* 0x000fe400078e0a05 */
[----:B------:R-:W-:-:S04]  /*07e0*/  UIADD3 UR4, -UR4, URZ, URZ ;  /* 0x0000003f04047290 */ /* 0x000fc8000fffe13f */
[----:B------:R-:W-:Y:S01]  /*07f0*/  UIMAD UR8, UR8, UR4, UR13 ;  /* 0x00000004080872a4 */ /* 0x000fe2000f8e020d */
[----:B0-----:R-:W-:Y:S02]  /*0800*/  R2UR UR12, R4 ;  /* 0x00000000040c72ca */ /* 0x001fe400000e0000 */
[----:B------:R-:W-:Y:S01]  /*0810*/  UMOV UR4, 0x20 ;  /* 0x0000002000047882 */ /* 0x000fe20000000000 */
[----:B------:R-:W0:Y:S02]  /*0820*/  LDC R4, c[0x0][0x140] ;  /* 0x00005000ff047b82 */ /* 0x000e240000000800 */
[----:B------:R-:W-:Y:S01]  /*0830*/  ISETP.NE.AND P3, PT, R5, UR8, PT ;  /* 0x0000000805007c0c */ /* 0x000fe2000bf65270 */
[----:B------:R-:W-:-:S04]  /*0840*/  @!UP0 UIADD3 UR4, -UR4, 0x100000, URZ ;  /* 0x0010000004048890 */ /* 0x000fc8000fffe13f */
[----:B------:R-:W-:Y:S02]  /*0850*/  @!UP0 USHF.L.U32 UR5, UR4, 0xb, URZ ;  /* 0x0000000b04058899 */ /* 0x000fe4000800063f */
[----:B------:R-:W-:Y:S02]  /*0860*/  @!UP0 USHF.L.U32 UR4, UR4, 0x1, URZ ;  /* 0x0000000104048899 */ /* 0x000fe4000800063f */
[----:B-1----:R-:W-:Y:S01]  /*0870*/  @!UP0 ULEA UR6, UR7, UR6, 0x18 ;  /* 0x0000000607068291 */ /* 0x002fe2000f8ec03f */
[----:B------:R-:W-:Y:S01]  /*0880*/  VOTEU.ALL UP0, P0 ;  /* 0x00000000003f7886 */ /* 0x000fe20000000000 */
[----:B------:R-:W-:Y:S01]  /*0890*/  LOP3.LUT P0, RZ, R3, 0x7, RZ, 0xc0, !PT ;  /* 0x0000000703ff7812 */ /* 0x000fe2000780c0ff */
[----:B------:R-:W-:-:S03]  /*08a0*/  UIADD3 UR12, -UR12, URZ, URZ ;  /* 0x0000003f0c0c7290 */ /* 0x000fc6000fffe13f */
[C---:B------:R-:W-:Y:S02]  /*08b0*/  ISETP.LT.U32.AND P0, PT, R155.reuse, 0x4, !P0 ;  /* 0x000000049b00780c */ /* 0x040fe40004701070 */
[----:B------:R-:W-:Y:S01]  /*08c0*/  @P3 LEA.HI R0, R155, R155, RZ, 0x1 ;  /* 0x0000009b9b003211 */ /* 0x000fe200078f08ff */
[----:B------:R-:W1:Y:S03]  /*08d0*/  FENCE.VIEW.ASYNC.S ;  /* 0x00000000000073c6 */ /* 0x000e660000000000 */
[----:B-1----:R-:W1:Y:S01]  /*08e0*/  @!UP0 SYNCS.EXCH.64 URZ, [UR6+0xf0], UR4 ;  /* 0x0000f004063f85b2 */ /* 0x002e620008000100 */
[----:B------:R-:W-:Y:S02]  /*08f0*/  @P3 SHF.R.S32.HI R0, RZ, 0x1, R0 ;  /* 0x00000001ff003819 */ /* 0x000fe40000011400 */
[----:B0-----:R-:W-:Y:S01]  /*0900*/  ISETP.EQ.U32.AND P2, PT, R4, 0x1, PT ;  /* 0x000000010400780c */ /* 0x001fe20003f42070 */
[----:B------:R0:W2:Y:S01]  /*0910*/  @!UP1 SYNCS.EXCH.64 URZ, [UR6+0xf8], UR4 ;  /* 0x0000f804063f95b2 */ /* 0x0000a20008000100 */
[----:B------:R-:W-:Y:S01]  /*0920*/  NOP ;  /* 0x0000000000007918 */ /* 0x000fe20000000000 */
[----:B0-----:R-:W-:-:S06]  /*0930*/  UIMAD UR4, UR11, UR12, UR10 ;  /* 0x0000000c0b0472a4 */ /* 0x001fcc000f8e020a */
[----:B------:R-:W-:Y:S02]  /*0940*/  @P3 ISETP.NE.AND P4, PT, R0, UR4, PT ;  /* 0x0000000400003c0c */ /* 0x000fe4000bf85270 */
[----:B------:R-:W-:Y:S02]  /*0950*/  SEL R0, RZ, 0x1, !P0 ;  /* 0x00000001ff007807 */ /* 0x000fe40004000000 */
[----:B------:R-:W-:-:S04]  /*0960*/  @P3 SEL R19, RZ, 0x1, P4 ;  /* 0x00000001ff133807 */ /* 0x000fc80002000000 */
[----:B------:R-:W-:Y:S01]  /*0970*/  LOP3.LUT R19, R19, R0, RZ, 0xc0, !PT ;  /* 0x0000000013137212 */ /* 0x000fe200078ec0ff */
[----:B-1----:R-:W-:Y:S06]  /*0980*/  @!P2 BRA `(.L_x_4) ;  /* 0x000000000008a947 */ /* 0x002fec0003800000 */
[----:B--2---:R-:W-:Y:S01]  /*0990*/  UCGABAR_ARV ;  /* 0x00000000000079c7 */ /* 0x004fe20008000000 */
[----:B------:R-:W-:Y:S05]  /*09a0*/  BRA `(.L_x_5) ;  /* 0x0000000000047947 */ /* 0x000fea0003800000 */
.L_x_4:
[----:B--2---:R-:W-:Y:S01]  /*09b0*/  NOP ;  /* 0x0000000000007918 */ /* 0x004fe20000000000 */
.L_x_5:
[----:B------:R-:W-:Y:S01]  /*09c0*/  ULDC UR4, c[0x0][0x65c] ;  /* 0x0001970000047ab9 */ /* 0x000fe20000000800 */
[----:B------:R-:W-:Y:S01]  /*09d0*/  UMOV UR5, URZ ;  /* 0x0000003f00057c82 */ /* 0x000fe20008000000 */
[----:B------:R-:W-:-:S03]  /*09e0*/  UISETP.NE.AND UP0, UPT, UR4, 0x1, UPT ;  /* 0x000000010400788c */ /* 0x000fc6000bf05270 */
[----:B------:R-:W-:Y:S01]  /*09f0*/  UMOV UR4, UR13 ;  /* 0x0000000d00047c82 */ /* 0x000fe20008000000 */
[----:B------:R-:W-:Y:S02]  /*0a00*/  UP2UR UR46, UPR, URZ, 0x1 ;  /* 0x000000013f2e7883 */ /* 0x000fe40008000000 */
[----:B------:R-:W-:Y:S02]  /*0a10*/  PLOP3.LUT P0, PT, PT, PT, UP0, 0x80, 0x0 ;  /* 0x000000000000781c */ /* 0x000fe40003f0f008 */
[----:B------:R-:W-:Y:S02]  /*0a20*/  PLOP3.LUT P3, PT, PT, PT, UP0, 0x80, 0x0 ;  /* 0x000000000000781c */ /* 0x000fe40003f6f008 */
[----:B------:R-:W-:Y:S01]  /*0a30*/  PLOP3.LUT P5, PT, PT, PT, UP0, 0x80, 0x0 ;  /* 0x000000000000781c */ /* 0x000fe20003faf008 */
[----:B------:R-:W-:Y:S01]  /*0a40*/  @UP0 ULDC UR14, c[0x0][0x10] ;  /* 0x00000400000e0ab9 */ /* 0x000fe20000000800 */
[----:B------:R-:W-:Y:S01]  /*0a50*/  @UP0 UMOV UR6, UR10 ;  /* 0x0000000a00060c82 */ /* 0x000fe20008000000 */
[----:B------:R-:W-:Y:S01]  /*0a60*/  @UP0 UMOV UR7, URZ ;  /* 0x0000003f00070c82 */ /* 0x000fe20008000000 */
[----:B------:R-:W-:Y:S01]  /*0a70*/  PLOP3.LUT P4, PT, PT, PT, UP0, 0x80, 0x0 ;  /* 0x000000000000781c */ /* 0x000fe20003f8f008 */
[----:B------:R-:W-:-:S03]  /*0a80*/  @UP0 UIMAD.WIDE.U32 UR14, UR13, UR14, UR6 ;  /* 0x0000000e0d0e02a5 */ /* 0x000fc6000f8e0006 */
[----:B------:R-:W-:Y:S01]  /*0a90*/  @!UP0 ULDC UR7, c[0x0][0xc] ;  /* 0x0000030000078ab9 */ /* 0x000fe20000000800 */
[----:B------:R-:W-:Y:S01]  /*0aa0*/  @UP0 UMOV UR6, URZ ;  /* 0x0000003f00060c82 */ /* 0x000fe20008000000 */
[----:B------:R-:W-:Y:S01]  /*0ab0*/  @!UP0 UIMAD.WIDE.U32 UR4, UR10, UR7, UR4 ;  /* 0x000000070a0482a5 */ /* 0x000fe2000f8e0004 */
[----:B------:R-:W-:Y:S01]  /*0ac0*/  IMAD.U32 R2, RZ, RZ, UR14 ;  /* 0x0000000eff027e24 */ /* 0x000fe2000f8e00ff */
[----:B------:R-:W-:Y:S02]  /*0ad0*/  @UP0 UIADD3 UR6, UR15, UR6, URZ ;  /* 0x000000060f060290 */ /* 0x000fe4000fffe03f */
[----:B------:R-:W-:Y:S02]  /*0ae0*/  IMAD.U32 R3, RZ, RZ, UR15 ;  /* 0x0000000fff037e24 */ /* 0x000fe4000f8e00ff */
[----:B------:R-:W-:Y:S02]  /*0af0*/  @P0 IMAD.MOV.U32 R7, RZ, RZ, R2 ;  /* 0x000000ffff070224 */ /* 0x000fe400078e0002 */
[----:B------:R-:W-:-:S02]  /*0b00*/  IMAD.U32 R5, RZ, RZ, UR5 ;  /* 0x00000005ff057e24 */ /* 0x000fc4000f8e00ff */
[----:B------:R-:W-:Y:S02]  /*0b10*/  IMAD.U32 R2, RZ, RZ, UR4 ;  /* 0x00000004ff027e24 */ /* 0x000fe4000f8e00ff */
[----:B------:R-:W-:Y:S02]  /*0b20*/  @P3 IMAD.U32 R6, RZ, RZ, UR6 ;  /* 0x00000006ff063e24 */ /* 0x000fe4000f8e00ff */
[----:B------:R-:W-:Y:S02]  /*0b30*/  @!P5 IMAD.MOV.U32 R6, RZ, RZ, R5 ;  /* 0x000000ffff06d224 */ /* 0x000fe400078e0005 */
[----:B------:R-:W-:Y:S02]  /*0b40*/  @!P4 IMAD.MOV.U32 R7, RZ, RZ, R2 ;  /* 0x000000ffff07c224 */ /* 0x000fe400078e0002 */
[----:B------:R-:W-:Y:S01]  /*0b50*/  IMAD.U32 R3, RZ, RZ, UR5 ;  /* 0x00000005ff037e24 */ /* 0x000fe2000f8e00ff */
[----:B------:R0:W-:Y:S01]  /*0b60*/  STL [R1+0x200], R6 ;  /* 0x0002000601007387 */ /* 0x0001e20000100800 */
[----:B------:R-:W-:-:S03]  /*0b70*/  IMAD.U32 R4, RZ, RZ, UR4 ;  /* 0x00000004ff047e24 */ /* 0x000fc6000f8e00ff */
[----:B------:R0:W-:Y:S01]  /*0b80*/  STL [R1+0x204], R7 ;  /* 0x0002040701007387 */ /* 0x0001e20000100800 */
[----:B------:R-:W-:Y:S05]  /*0b90*/  @!P2 BRA `(.L_x_6) ;  /* 0x00000000000ca947 */ /* 0x000fea0003800000 */
[----:B------:R-:W-:Y:S01]  /*0ba0*/  UCGABAR_WAIT ;  /* 0x0000000000007dc7 */ /* 0x000fe20008000000 */
[----:B------:R-:W-:Y:S01]  /*0bb0*/  CCTL.IVALL ;  /* 0x00000000ff00798f */ /* 0x000fe20002000000 */
[----:B------:R-:W-:Y:S05]  /*0bc0*/  BRA `(.L_x_7) ;  /* 0x0000000000047947 */ /* 0x000fea0003800000 */
.L_x_6:
[----:B------:R-:W-:Y:S06]  /*0bd0*/  BAR.SYNC.DEFER_BLOCKING 0x0 ;  /* 0x0000000000007b1d */ /* 0x000fec0000010000 */
.L_x_7:
[----:B------:R-:W-:Y:S05]  /*0be0*/  @!P1 BRA `(.L_x_8) ;  /* 0x0000010000249947 */ /* 0x000fea0003800000 */
[----:B------:R-:W-:-:S06]  /*0bf0*/  UISETP.GT.U32.AND UP0, UPT, UR16, 0x1, UPT ;  /* 0x000000011000788c */ /* 0x000fcc000bf04070 */
[----:B------:R-:W-:-:S13]  /*0c00*/  PLOP3.LUT P0, PT, PT, PT, UP0, 0x80, 0x0 ;  /* 0x000000000000781c */ /* 0x000fda0003f0f008 */
[----:B------:R-:W-:Y:S05]  /*0c10*/  @P0 EXIT ;  /* 0x000000000000094d */ /* 0x000fea0003800000 */
[----:B------:R-:W-:Y:S01]  /*0c20*/  ULDC.64 UR4, c[0x0][0x650] ;  /* 0x0001940000047ab9 */ /* 0x000fe20000000a00 */
[----:B------:R-:W-:Y:S01]  /*0c30*/  UMOV UR42, 0xffffffff ;  /* 0xffffffff002a7882 */ /* 0x000fe20000000000 */
[----:B------:R-:W-:Y:S01]  /*0c40*/  ISETP.GE.U32.AND P0, PT, R7, UR4, PT ;  /* 0x0000000407007c0c */ /* 0x000fe2000bf06070 */
[----:B------:R-:W-:Y:S01]  /*0c50*/  UMOV UR41, 0xffffffff ;  /* 0xffffffff00297882 */ /* 0x000fe20000000000 */
[----:B------:R-:W-:Y:S01]  /*0c60*/  UMOV UR43, 0xffffffff ;  /* 0xffffffff002b7882 */ /* 0x000fe20000000000 */
[----:B------:R-:W-:Y:S02]  /*0c70*/  PRMT R0, RZ, 0x7610, R0 ;  /* 0x00007610ff007816 */ /* 0x000fe40000000000 */
[----:B------:R-:W-:-:S13]  /*0c80*/  ISETP.GE.U32.AND.EX P0, PT, R6, UR5, PT, P0 ;  /* 0x0000000506007c0c */ /* 0x000fda000bf06100 */
[----:B------:R-:W-:Y:S05]  /*0c90*/  @P0 BRA `(.L_x_9) ;  /* 0x0000000400480947 */ /* 0x000fea0003800000 */
[----:B------:R-:W-:Y:S01]  /*0ca0*/  ULDC.64 UR16, c[0x0][0x628] ;  /* 0x00018a0000107ab9 */ /* 0x000fe20000000a00 */
[C---:B------:R-:W-:Y:S01]  /*0cb0*/  R2UR UR19, R7.reuse ;  /* 0x00000000071372ca */ /* 0x040fe200000e0000 */
[----:B------:R-:W-:Y:S01]  /*0cc0*/  ULDC UR18, c[0x0][0x630] ;  /* 0x00018c0000127ab9 */ /* 0x000fe20000000800 */
[----:B------:R-:W-:Y:S02]  /*0cd0*/  ISETP.NE.U32.AND P0, PT, RZ, UR16, PT ;  /* 0x00000010ff007c0c */ /* 0x000fe4000bf05070 */
[----:B------:R-:W-:Y:S02]  /*0ce0*/  R2UR UR4, R7 ;  /* 0x00000000070472ca */ /* 0x000fe400000e0000 */
[----:B------:R-:W-:Y:S02]  /*0cf0*/  ISETP.NE.AND.EX P0, PT, RZ, UR17, PT, P0 ;  /* 0x00000011ff007c0c */ /* 0x000fe4000bf05300 */
[----:B------:R-:W-:-:S11]  /*0d00*/  R2UR UR5, R6 ;  /* 0x00000000060572ca */ /* 0x000fd600000e0000 */
[----:B------:R-:W-:Y:S05]  /*0d10*/  @!P0 BRA `(.L_x_10) ;  /* 0x0000000000308947 */ /* 0x000fea0003800000 */
[----:B------:R-:W-:Y:S01]  /*0d20*/  R2UR UR4, R7 ;  /* 0x00000000070472ca */ /* 0x000fe200000e0000 */
[----:B------:R-:W-:Y:S01]  /*0d30*/  ULDC UR9, c[0x0][0x634] ;  /* 0x00018d0000097ab9 */ /* 0x000fe20000000800 */
[----:B------:R-:W-:-:S11]  /*0d40*/  R2UR UR13, R6 ;  /* 0x00000000060d72ca */ /* 0x000fd600000e0000 */
[----:B------:R-:W-:-:S04]  /*0d50*/  UIADD3 UR9, UP0, UR4, UR9, URZ ;  /* 0x0000000904097290 */ /* 0x000fc8000ff1e03f */
[----:B------:R-:W-:-:S04]  /*0d60*/  UIADD3.X UR13, URZ, UR13, URZ, UP0, !UPT ;  /* 0x0000000d3f0d7290 */ /* 0x000fc800087fe43f */
[----:B------:R-:W-:-:S04]  /*0d70*/  UIMAD.WIDE.U32 UR4, UR13, UR16, URZ ;  /* 0x000000100d0472a5 */ /* 0x000fc8000f8e003f */
[----:B------:R-:W-:Y:S02]  /*0d80*/  UIMAD.WIDE.U32 UR6, UP0, UR9, UR17, UR4 ;  /* 0x00000011090672a5 */ /* 0x000fe4000f800004 */
[----:B------:R-:W-:Y:S02]  /*0d90*/  UIMAD.WIDE.U32 UR4, UR9, UR16, URZ ;  /* 0x00000010090472a5 */ /* 0x000fe4000f8e003f */
[----:B------:R-:W-:Y:S02]  /*0da0*/  UIADD3.X UR15, URZ, URZ, URZ, UP0, !UPT ;  /* 0x0000003f3f0f7290 */ /* 0x000fe400087fe43f */
[----:B------:R-:W-:Y:S01]  /*0db0*/  UIADD3 URZ, UP0, UR5, UR6, URZ ;  /* 0x00000006053f7290 */ /* 0x000fe2000ff1e03f */
[----:B------:R-:W-:-:S03]  /*0dc0*/  UMOV UR14, UR7 ;  /* 0x00000007000e7c82 */ /* 0x000fc60008000000 */
[----:B------:R-:W-:-:S12]  /*0dd0*/  UIMAD.WIDE.U32.X UR4, UR13, UR17, UR14, UP0 ;  /* 0x000000110d0472a5 */ /* 0x000fd800080e040e */
.L_x_10:
[----:B------:R-:W-:Y:S01]  /*0de0*/  USHF.R.U64 UR43, UR4, UR18, UR5 ;  /* 0x00000012042b7299 */ /* 0x000fe20008001205 */
[----:B------:R-:W-:Y:S01]  /*0df0*/  R2UR UR7, R6 ;  /* 0x00000000060772ca */ /* 0x000fe200000e0000 */
[----:B------:R-:W-:Y:S02]  /*0e00*/  USHF.R.U32.HI UR4, URZ, UR18, UR5 ;  /* 0x000000123f047299 */ /* 0x000fe40008011605 */
[----:B------:R-:W-:Y:S01]  /*0e10*/  UIADD3 UR5, UP0, URZ, -UR43, URZ ;  /* 0x8000002b3f057290 */ /* 0x000fe2000ff1e03f */
[----:B------:R-:W-:Y:S01]  /*0e20*/  ULDC.64 UR14, c[0x0][0x620] ;  /* 0x00018800000e7ab9 */ /* 0x000fe20000000a00 */
[----:B------:R-:W-:Y:S02]  /*0e30*/  UMOV UR6, UR19 ;  /* 0x0000001300067c82 */ /* 0x000fe40008000000 */
[----:B------:R-:W-:Y:S01]  /*0e40*/  UIADD3.X UR4, URZ, ~UR4, URZ, UP0, !UPT ;  /* 0x800000043f047290 */ /* 0x000fe200087fe43f */
[----:B------:R-:W-:Y:S01]  /*0e50*/  ULDC UR9, c[0x0][0x618] ;  /* 0x0001860000097ab9 */ /* 0x000fe20000000800 */
[----:B------:R-:W-:-:S02]  /*0e60*/  UIMAD UR12, UR11, UR12, UR10 ;  /* 0x0000000c0b0c72a4 */ /* 0x000fc4000f8e020a */
[----:B------:R-:W-:Y:S02]  /*0e70*/  UIMAD UR4, UR4, UR14, URZ ;  /* 0x0000000e040472a4 */ /* 0x000fe4000f8e023f */
[----:B------:R-:W-:Y:S02]  /*0e80*/  UIMAD.WIDE.U32 UR6, UR5, UR14, UR6 ;  /* 0x0000000e050672a5 */ /* 0x000fe4000f8e0006 */
[----:B------:R-:W-:Y:S01]  /*0e90*/  UIMAD UR4, UR5, UR15, UR4 ;  /* 0x0000000f050472a4 */ /* 0x000fe2000f8e0204 */
[----:B------:R-:W-:Y:S01]  /*0ea0*/  ULDC UR10, c[0x0][0x608] ;  /* 0x00018200000a7ab9 */ /* 0x000fe20000000800 */
[----:B------:R-:W-:Y:S02]  /*0eb0*/  ULDC UR18, c[0x0][0x658] ;  /* 0x0001960000127ab9 */ /* 0x000fe40000000800 */
[----:B------:R-:W-:Y:S01]  /*0ec0*/  UIADD3 UR7, UR7, UR4, URZ ;  /* 0x0000000407077290 */ /* 0x000fe2000fffe03f */
[----:B------:R-:W-:Y:S02]  /*0ed0*/  UMOV UR11, 0xffffffff ;  /* 0xffffffff000b7882 */ /* 0x000fe40000000000 */
[----:B------:R-:W-:Y:S01]  /*0ee0*/  ULDC.64 UR4, c[0x0][0x640] ;  /* 0x0001900000047ab9 */ /* 0x000fe20000000a00 */
[----:B------:R-:W-:Y:S01]  /*0ef0*/  USHF.R.U64 UR16, UR6, UR9, UR7 ;  /* 0x0000000906107299 */ /* 0x000fe20008001207 */
[----:B------:R-:W-:Y:S01]  /*0f00*/  ISETP.NE.U32.AND P0, PT, RZ, UR4, PT ;  /* 0x00000004ff007c0c */ /* 0x000fe2000bf05070 */
[----:B------:R-:W-:-:S02]  /*0f10*/  USHF.R.U32.HI UR7, URZ, UR9, UR7 ;  /* 0x000000093f077299 */ /* 0x000fc40008011607 */
[----:B------:R-:W-:Y:S01]  /*0f20*/  USHF.L.U32 UR6, UR11, UR18, URZ ;  /* 0x000000120b067299 */ /* 0x000fe2000800063f */
[----:B------:R-:W-:Y:S01]  /*0f30*/  ISETP.NE.AND.EX P0, PT, RZ, UR5, PT, P0 ;  /* 0x00000005ff007c0c */ /* 0x000fe2000bf05300 */
[----:B------:R-:W-:Y:S02]  /*0f40*/  USHF.R.U64 UR22, UR16, UR10, UR7 ;  /* 0x0000000a10167299 */ /* 0x000fe40008001207 */
[----:B------:R-:W-:Y:S02]  /*0f50*/  USHF.R.U32.HI UR7, URZ, UR10, UR7 ;  /* 0x0000000a3f077299 */ /* 0x000fe40008011607 */
[----:B------:R-:W-:Y:S02]  /*0f60*/  UISETP.NE.AND UP1, UPT, UR46, URZ, UPT ;  /* 0x0000003f2e00728c */ /* 0x000fe4000bf25270 */
[----:B------:R-:W-:Y:S01]  /*0f70*/  USHF.R.U64 UR23, UR22, UR18, UR7 ;  /* 0x0000001216177299 */ /* 0x000fe20008001207 */
[----:B------:R-:W-:Y:S01]  /*0f80*/  ULDC UR17, c[0x0][0x600] ;  /* 0x0001800000117ab9 */ /* 0x000fe20000000800 */
[----:B------:R-:W-:-:S02]  /*0f90*/  ULOP3.LUT UR13, URZ, UR6, URZ, 0x33, !UPT ;  /* 0x000000063f0d7292 */ /* 0x000fc4000f8e333f */
[----:B------:R-:W-:Y:S02]  /*0fa0*/  UIADD3 UR15, UR17, -0x1, URZ ;  /* 0xffffffff110f7890 */ /* 0x000fe4000fffe03f */
[----:B------:R-:W-:Y:S02]  /*0fb0*/  USEL UR12, UR8, UR12, !UP1 ;  /* 0x0000000c080c7287 */ /* 0x000fe4000c800000 */
[----:B------:R-:W-:Y:S01]  /*0fc0*/  USHF.R.U32.HI UR7, URZ, UR18, UR7 ;  /* 0x000000123f077299 */ /* 0x000fe20008011607 */
[----:B------:R-:W-:Y:S01]  /*0fd0*/  ULDC UR19, c[0x0][0x648] ;  /* 0x0001920000137ab9 */ /* 0x000fe20000000800 */
[----:B------:R-:W-:Y:S01]  /*0fe0*/  ULDC UR20, c[0x0][0x638] ;  /* 0x00018e0000147ab9 */ /* 0x000fe20000000800 */
[----:B------:R-:W-:Y:S01]  /*0ff0*/  UMOV UR21, 0x1 ;  /* 0x0000000100157882 */ /* 0x000fe20000000000 */
[----:B------:R-:W-:Y:S01]  /*1000*/  UMOV UR6, UR23 ;  /* 0x0000001700067c82 */ /* 0x000fe20008000000 */
[----:B------:R-:W-:Y:S07]  /*1010*/  @!P0 BRA `(.L_x_11) ;  /* 0x0000000000308947 */ /* 0x000fee0003800000 */
[----:B------:R-:W-:Y:S02]  /*1020*/  ULDC UR10, c[0x0][0x64c] ;  /* 0x00019300000a7ab9 */ /* 0x000fe40000000800 */
        /* <DEDUP_REMOVED lines=8> */
[----:B------:R-:W-:-:S07]  /*10b0*/  UIMAD.WIDE.U32.X UR4, UR14, UR5, UR10, UP0 ;  /* 0x000000050e0472a5 */ /* 0x000fce00080e040a */
[----:B------:R-:W-:Y:S01]  /*10c0*/  UMOV UR6, UR4 ;  /* 0x0000000400067c82 */ /* 0x000fe20008000000 */
[----:B------:R-:W-:-:S05]  /*10d0*/  UMOV UR7, UR5 ;  /* 0x0000000500077c82 */ /* 0x000fca0008000000 */
.L_x_11:
[----:B------:R-:W-:Y:S01]  /*10e0*/  USHF.R.U64 UR5, UR6, UR19, UR7 ;  /* 0x0000001306057299 */ /* 0x000fe20008001207 */
[----:B------:R-:W-:Y:S01]  /*10f0*/  IMAD.MOV.U32 R0, RZ, RZ, 0x1 ;  /* 0x00000001ff007424 */ /* 0x000fe200078e00ff */
[----:B------:R-:W-:Y:S02]  /*1100*/  USHF.L.U32 UR4, UR21, UR18, URZ ;  /* 0x0000001215047299 */ /* 0x000fe4000800063f */
[----:B------:R-:W-:Y:S02]  /*1110*/  ULOP3.LUT UR13, UR22, UR13, URZ, 0xc0, !UPT ;  /* 0x0000000d160d7292 */ /* 0x000fe4000f8ec03f */
[----:B------:R-:W-:Y:S02]  /*1120*/  UIADD3 UR6, -UR5, URZ, URZ ;  /* 0x0000003f05067290 */ /* 0x000fe4000fffe13f */
[----:B------:R-:W-:Y:S02]  /*1130*/  UIMAD UR13, UR4, UR5, UR13 ;  /* 0x00000005040d72a4 */ /* 0x000fe4000f8e020d */
[----:B------:R-:W-:-:S02]  /*1140*/  ULOP3.LUT UR15, UR16, UR15, URZ, 0xc0, !UPT ;  /* 0x0000000f100f7292 */ /* 0x000fc4000f8ec03f */
[----:B------:R-:W-:Y:S01]  /*1150*/  UIMAD UR4, UR6, UR20, UR23 ;  /* 0x00000014060472a4 */ /* 0x000fe2000f8e0217 */
[----:B------:R-:W-:Y:S01]  /*1160*/  ULDC UR5, c[0x0][0x610] ;  /* 0x0001840000057ab9 */ /* 0x000fe20000000800 */
[----:B------:R-:W-:Y:S02]  /*1170*/  UISETP.NE.AND UP0, UPT, UR46, URZ, UPT ;  /* 0x0000003f2e00728c */ /* 0x000fe4000bf05270 */
[----:B------:R-:W-:Y:S02]  /*1180*/  UIMAD UR12, UR13, UR5, UR12 ;  /* 0x000000050d0c72a4 */ /* 0x000fe4000f8e020c */
[----:B------:R-:W-:-:S04]  /*1190*/  UIMAD UR4, UR4, UR17, UR15 ;  /* 0x00000011040472a4 */ /* 0x000fc8000f8e020f */
[----:B------:R-:W-:Y:S02]  /*11a0*/  USEL UR41, UR4, UR12, !UP0 ;  /* 0x0000000c04297287 */ /* 0x000fe4000c000000 */
[----:B------:R-:W-:-:S12]  /*11b0*/  USEL UR42, UR12, UR4, !UP0 ;  /* 0x000000040c2a7287 */ /* 0x000fd8000c000000 */
.L_x_9:
[----:B------:R-:W-:-:S08]  /*11c0*/  NOP ;  /* 0x0000000000007918 */ /* 0x000fd00000000000 */
[----:B------:R-:W1:Y:S02]  /*11d0*/  USETMAXREG.TRY_ALLOC.CTAPOOL UP0, 0xf0 ;  /* 0x000000f0000079c8 */ /* 0x000e640008000600 */
[----:B-1----:R-:W-:-:S13]  /*11e0*/  PLOP3.LUT P0, PT, PT, PT, UP0, 0x80, 0x0 ;  /* 0x000000000000781c */ /* 0x002fda0003f0f008 */
[----:B------:R-:W-:Y:S05]  /*11f0*/  @!P0 BRA `(.L_x_9) ;  /* 0xfffffffc00f08947 */ /* 0x000fea000383ffff */
[----:B------:R-:W-:Y:S01]  /*1200*/  ULDC.64 UR4, c[0x0][0x598] ;  /* 0x0001660000047ab9 */ /* 0x000fe20000000a00 */
[----:B------:R-:W-:Y:S01]  /*1210*/  ULDC.64 UR36, c[0x0][0x208] ;  /* 0x0000820000247ab9 */ /* 0x000fe20000000a00 */
[----:B------:R-:W-:-:S04]  /*1220*/  ISETP.NE.U32.AND P0, PT, RZ, UR4, PT ;  /* 0x00000004ff007c0c */ /* 0x000fc8000bf05070 */
[----:B------:R-:W-:-:S13]  /*1230*/  ISETP.NE.AND.EX P0, PT, RZ, UR5, PT, P0 ;  /* 0x00000005ff007c0c */ /* 0x000fda000bf05300 */
[----:B------:R-:W-:Y:S05]  /*1240*/  @!P0 BRA `(.L_x_12) ;  /* 0x00000000001c8947 */ /* 0x000fea0003800000 */
[----:B------:R-:W1:Y:S02]  /*1250*/  LDC.64 R2, c[0x0][0x598] ;  /* 0x00016600ff027b82 */ /* 0x000e640000000a00 */
[----:B-1----:R-:W2:Y:S02]  /*1260*/  LDG.E.64 R2, desc[UR36][R2.64] ;  /* 0x0000002402027981 */ /* 0x002ea4000c1e1b00 */
[----:B--2---:R-:W-:-:S04]  /*1270*/  ISETP.NE.U32.AND P0, PT, R2, RZ, PT ;  /* 0x000000ff0200720c */ /* 0x004fc80003f05070 */
[----:B------:R-:W-:-:S13]  /*1280*/  ISETP.NE.AND.EX P0, PT, R3, RZ, PT, P0 ;  /* 0x000000ff0300720c */ /* 0x000fda0003f05300 */
[----:B------:R-:W-:Y:S05]  /*1290*/  @!P0 BRA `(.L_x_12) ;  /* 0x0000000000088947 */ /* 0x000fea0003800000 */
[----:B------:R1:W5:Y:S01]  /*12a0*/  LD.E R17, desc[UR36][R2.64] ;  /* 0x0000002402117980 */ /* 0x000362000c101900 */
[----:B------:R-:W-:Y:S05]  /*12b0*/  BRA `(.L_x_13) ;  /* 0x0000000000247947 */ /* 0x000fea0003800000 */
.L_x_12:
[----:B------:R-:W-:Y:S02]  /*12c0*/  ULDC.64 UR4, c[0x0][0x588] ;  /* 0x0001620000047ab9 */ /* 0x000fe40000000a00 */
[----:B------:R-:W-:-:S04]  /*12d0*/  ISETP.NE.U32.AND P0, PT, RZ, UR4, PT ;  /* 0x00000004ff007c0c */ /* 0x000fc8000bf05070 */
[----:B------:R-:W-:-:S13]  /*12e0*/  ISETP.NE.AND.EX P0, PT, RZ, UR5, PT, P0 ;  /* 0x00000005ff007c0c */ /* 0x000fda000bf05300 */
[----:B------:R-:W-:Y:S05]  /*12f0*/  @!P0 BRA `(.L_x_14) ;  /* 0x00000000000c8947 */ /* 0x000fea0003800000 */
[----:B------:R-:W1:Y:S02]  /*1300*/  LDC.64 R2, c[0x0][0x588] ;  /* 0x00016200ff027b82 */ /* 0x000e640000000a00 */
[----:B-1----:R2:W5:Y:S01]  /*1310*/  LDG.E R17, desc[UR36][R2.64] ;  /* 0x0000002402117981 */ /* 0x002562000c1e1900 */
[----:B------:R-:W-:Y:S05]  /*1320*/  BRA `(.L_x_13) ;  /* 0x0000000000087947 */ /* 0x000fea0003800000 */
.L_x_14:
[----:B------:R-:W-:Y:S02]  /*1330*/  ULDC UR4, c[0x0][0x580] ;  /* 0x0001600000047ab9 */ /* 0x000fe40000000800 */
[----:B------:R-:W-:-:S07]  /*1340*/  IMAD.U32 R17, RZ, RZ, UR4 ;  /* 0x00000004ff117e24 */ /* 0x000fce000f8e00ff */
.L_x_13:
[----:B------:R-:W-:Y:S02]  /*1350*/  ULDC.64 UR4, c[0x0][0x5a0] ;  /* 0x0001680000047ab9 */ /* 0x000fe40000000a00 */
[----:B------:R-:W-:-:S04]  /*1360*/  ISETP.NE.U32.AND P0, PT, RZ, UR4, PT ;  /* 0x00000004ff007c0c */ /* 0x000fc8000bf05070 */
[----:B------:R-:W-:-:S13]  /*1370*/  ISETP.NE.AND.EX P0, PT, RZ, UR5, PT, P0 ;  /* 0x00000005ff007c0c */ /* 0x000fda000bf05300 */
[----:B------:R-:W-:Y:S05]  /*1380*/  @!P0 BRA `(.L_x_15) ;  /* 0x00000000001c8947 */ /* 0x000fea0003800000 */
[----:B-12---:R-:W1:Y:S02]  /*1390*/  LDC.64 R2, c[0x0][0x5a0] ;  /* 0x00016800ff027b82 */ /* 0x006e640000000a00 */
[----:B-1----:R-:W2:Y:S02]  /*13a0*/  LDG.E.64 R2, desc[UR36][R2.64] ;  /* 0x0000002402027981 */ /* 0x002ea4000c1e1b00 */
[----:B--2---:R-:W-:-:S04]  /*13b0*/  ISETP.NE.U32.AND P0, PT, R2, RZ, PT ;  /* 0x000000ff0200720c */ /* 0x004fc80003f05070 */
[----:B------:R-:W-:-:S13]  /*13c0*/  ISETP.NE.AND.EX P0, PT, R3, RZ, PT, P0 ;  /* 0x000000ff0300720c */ /* 0x000fda0003f05300 */
[----:B------:R-:W-:Y:S05]  /*13d0*/  @!P0 BRA `(.L_x_15) ;  /* 0x0000000000088947 */ /* 0x000fea0003800000 */
[----:B------:R1:W5:Y:S01]  /*13e0*/  LD.E R18, desc[UR36][R2.64] ;  /* 0x0000002402127980 */ /* 0x000362000c101900 */
[----:B------:R-:W-:Y:S05]  /*13f0*/  BRA `(.L_x_16) ;  /* 0x0000000000247947 */ /* 0x000fea0003800000 */
.L_x_15:
[----:B------:R-:W-:Y:S02]  /*1400*/  ULDC.64 UR4, c[0x0][0x590] ;  /* 0x0001640000047ab9 */ /* 0x000fe40000000a00 */
[----:B------:R-:W-:-:S04]  /*1410*/  ISETP.NE.U32.AND P0, PT, RZ, UR4, PT ;  /* 0x00000004ff007c0c */ /* 0x000fc8000bf05070 */
[----:B------:R-:W-:-:S13]  /*1420*/  ISETP.NE.AND.EX P0, PT, RZ, UR5, PT, P0 ;  /* 0x00000005ff007c0c */ /* 0x000fda000bf05300 */
[----:B------:R-:W-:Y:S05]  /*1430*/  @!P0 BRA `(.L_x_17) ;  /* 0x00000000000c8947 */ /* 0x000fea0003800000 */
[----:B-12---:R-:W1:Y:S02]  /*1440*/  LDC.64 R2, c[0x0][0x590] ;  /* 0x00016400ff027b82 */ /* 0x006e640000000a00 */
[----:B-1----:R2:W5:Y:S01]  /*1450*/  LDG.E R18, desc[UR36][R2.64] ;  /* 0x0000002402127981 */ /* 0x002562000c1e1900 */
[----:B------:R-:W-:Y:S05]  /*1460*/  BRA `(.L_x_16) ;  /* 0x0000000000087947 */ /* 0x000fea0003800000 */
.L_x_17:
[----:B------:R-:W-:Y:S02]  /*1470*/  ULDC UR4, c[0x0][0x584] ;  /* 0x0001610000047ab9 */ /* 0x000fe40000000800 */
[----:B------:R-:W-:-:S07]  /*1480*/  IMAD.U32 R18, RZ, RZ, UR4 ;  /* 0x00000004ff127e24 */ /* 0x000fce000f8e00ff */
.L_x_16:
[----:B------:R-:W-:-:S13]  /*1490*/  LOP3.LUT P0, RZ, R0, 0xff, RZ, 0xc0, !PT ;  /* 0x000000ff00ff7812 */ /* 0x000fda000780c0ff */
[----:B------:R-:W-:Y:S05]  /*14a0*/  @!P0 EXIT ;  /* 0x000000000000894d */ /* 0x000fea0003800000 */
[----:B------:R-:W-:Y:S01]  /*14b0*/  ULDC UR4, c[0x0][0x28c] ;  /* 0x0000a30000047ab9 */ /* 0x000fe20000000800 */
[----:B------:R-:W-:Y:S01]  /*14c0*/  UMOV UR38, URZ ;  /* 0x0000003f00267c82 */ /* 0x000fe20008000000 */
[----:B------:R-:W-:Y:S01]  /*14d0*/  UIADD3 UR4, UR4, 0x1f, URZ ;  /* 0x0000001f04047890 */ /* 0x000fe2000fffe03f */
[----:B------:R-:W-:-:S03]  /*14e0*/  UMOV UR39, URZ ;  /* 0x0000003f00277c82 */ /* 0x000fc60008000000 */
[----:B------:R-:W-:-:S04]  /*14f0*/  USHF.R.S32.HI UR5, URZ, 0x1f, UR4 ;  /* 0x0000001f3f057899 */ /* 0x000fc80008011404 */
[----:B------:R-:W-:-:S04]  /*1500*/  ULEA.HI UR5, UR5, UR4, URZ, 0x5 ;  /* 0x0000000405057291 */ /* 0x000fc8000f8f283f */
[----:B------:R-:W-:-:S12]  /*1510*/  USHF.R.S32.HI UR44, URZ, 0x5, UR5 ;  /* 0x000000053f2c7899 */ /* 0x000fd80008011405 */
.L_x_553:
[----:B------:R-:W3:Y:S01]  /*1520*/  S2R R0, SR_TID.X ;  /* 0x0000000000007919 */ /* 0x000ee20000002100 */
[----:B----4-:R-:W4:Y:S01]  /*1530*/  S2UR UR7, SR_CgaCtaId ;  /* 0x00000000000779c3 */ /* 0x010f220000008800 */
[----:B------:R-:W-:Y:S02]  /*1540*/  UMOV UR6, 0x400 ;  /* 0x0000040000067882 */ /* 0x000fe40000000000 */
[----:B----4-:R-:W-:Y:S01]  /*1550*/  ULEA UR6, UR7, UR6, 0x18 ;  /* 0x0000000607067291 */ /* 0x010fe2000f8ec03f */
[----:B---3--:R-:W-:-:S04]  /*1560*/  LOP3.LUT R0, R0, 0x80, RZ, 0xc0, !PT ;  /* 0x0000008000007812 */ /* 0x008fc800078ec0ff */
[----:B------:R-:W-:-:S06]  /*1570*/  SHF.R.U32.HI R0, RZ, 0x7, R0 ;  /* 0x00000007ff007819 */ /* 0x000fcc0000011600 */
[----:B------:R-:W3:Y:S02]  /*1580*/  SHFL.IDX PT, R0, R0, RZ, 0x1f ;  /* 0x00001fff00007589 */ /* 0x000ee400000e0000 */
[----:B---3--:R-:W-:-:S13]  /*1590*/  R2UR UR4, R0 ;  /* 0x00000000000472ca */ /* 0x008fda00000e0000 */
[----:B------:R-:W-:-:S04]  /*15a0*/  ULEA.HI UR5, UR4, UR4, URZ, 0x1 ;  /* 0x0000000404057291 */ /* 0x000fc8000f8f083f */
[----:B------:R-:W-:-:S04]  /*15b0*/  ULOP3.LUT UR5, UR5, 0x1ffffe, URZ, 0xc0, !UPT ;  /* 0x001ffffe05057892 */ /* 0x000fc8000f8ec03f */
[----:B------:R-:W-:-:S03]  /*15c0*/  UIADD3 UR5, UR4, -UR5, URZ ;  /* 0x8000000504057290 */ /* 0x000fc6000fffe03f */
[----:B------:R-:W-:Y:S01]  /*15d0*/  ULDC UR4, c[0x0][0x28c] ;  /* 0x0000a30000047ab9 */ /* 0x000fe20000000800 */
[----:B------:R-:W-:Y:S01]  /*15e0*/  ULEA UR5, UR5, UR6, 0xb ;  /* 0x0000000605057291 */ /* 0x000fe2000f8e583f */
[----:B------:R-:W-:-:S03]  /*15f0*/  ISETP.LT.AND P0, PT, RZ, UR4, PT ;  /* 0x00000004ff007c0c */ /* 0x000fc6000bf01270 */
[----:B------:R-:W-:-:S04]  /*1600*/  UIADD3 UR5, UR5, 0x200, URZ ;  /* 0x0000020005057890 */ /* 0x000fc8000fffe03f */
[----:B------:R-:W-:-:S04]  /*1610*/  USHF.R.U32.HI UR5, URZ, 0x4, UR5 ;  /* 0x000000043f057899 */ /* 0x000fc80008011605 */
[----:B------:R-:W-:-:S04]  /*1620*/  ULOP3.LUT UR5, UR5, 0x3fff, URZ, 0xc0, !UPT ;  /* 0x00003fff05057892 */ /* 0x000fc8000f8ec03f */
[----:B------:R-:W-:Y:S01]  /*1630*/  ULOP3.LUT UR45, UR5, 0x10000, URZ, 0xfc, !UPT ;  /* 0x00010000052d7892 */ /* 0x000fe2000f8efc3f */
[----:B------:R-:W-:Y:S11]  /*1640*/  @P0 BRA `(.L_x_18) ;  /* 0x0000000000400947 */ /* 0x000ff60003800000 */
[----:B------:R-:W-:Y:S01]  /*1650*/  MOV R0, 0x0 ;  /* 0x0000000000007802 */ /* 0x000fe20000000f00 */
[----:B------:R-:W-:Y:S01]  /*1660*/  ULDC.64 UR4, c[0x4][0x68] ;  /* 0x01001a0000047ab9 */ /* 0x000fe20000000a00 */
[----:B------:R-:W-:Y:S01]  /*1670*/  ULDC.64 UR6, c[0x4][0x8] ;  /* 0x0100020000067ab9 */ /* 0x000fe20000000a00 */
[----:B------:R-:W-:Y:S01]  /*1680*/  IMAD.U32 R4, RZ, RZ, UR4 ;  /* 0x00000004ff047e24 */ /* 0x000fe2000f8e00ff */
[----:B-12---:R1:W2:Y:S01]  /*1690*/  LDC.64 R2, c[0x4][R0] ;  /* 0x0100000000027b82 */ /* 0x0062a20000000a00 */
[----:B------:R-:W-:Y:S01]  /*16a0*/  IMAD.U32 R5, RZ, RZ, UR5 ;  /* 0x00000005ff057e24 */ /* 0x000fe2000f8e00ff */
[----:B------:R-:W-:Y:S01]  /*16b0*/  ULDC.64 UR4, c[0x4][0x70] ;  /* 0x01001c0000047ab9 */ /* 0x000fe20000000a00 */
[----:B------:R-:W-:Y:S02]  /*16c0*/  IMAD.U32 R10, RZ, RZ, UR6 ;  /* 0x00000006ff0a7e24 */ /* 0x000fe4000f8e00ff */
[----:B0-----:R-:W-:Y:S02]  /*16d0*/  IMAD.U32 R6, RZ, RZ, UR4 ;  /* 0x00000004ff067e24 */ /* 0x001fe4000f8e00ff */
[----:B------:R-:W-:-:S02]  /*16e0*/  IMAD.U32 R7, RZ, RZ, UR5 ;  /* 0x00000005ff077e24 */ /* 0x000fc4000f8e00ff */
[----:B------:R-:W-:Y:S02]  /*16f0*/  IMAD.U32 R11, RZ, RZ, UR7 ;  /* 0x00000007ff0b7e24 */ /* 0x000fe4000f8e00ff */
[----:B------:R-:W-:Y:S02]  /*1700*/  IMAD.MOV.U32 R8, RZ, RZ, 0x1e1 ;  /* 0x000001e1ff087424 */ /* 0x000fe400078e00ff */
[----:B------:R-:W-:Y:S02]  /*1710*/  IMAD.MOV.U32 R12, RZ, RZ, 0x1 ;  /* 0x00000001ff0c7424 */ /* 0x000fe400078e00ff */
[----:B-1----:R-:W-:-:S07]  /*1720*/  IMAD.MOV.U32 R13, RZ, RZ, RZ ;  /* 0x000000ffff0d7224 */ /* 0x002fce00078e00ff */
[----:B------:R-:W-:-:S07]  /*1730*/  LEPC R20, `(.L_x_18) ;  /* 0x000000001014794e */ /* 0x000fce0000000000 */
[----:B--2--5:R-:W-:Y:S05]  /*1740*/  CALL.ABS.NOINC R2 ;  /* 0x0000000002007343 */ /* 0x024fea0003c00000 */
.L_x_18:
[----:B------:R-:W-:-:S06]  /*1750*/  ULOP3.LUT UR4, UR40, 0x1, URZ, 0xfc, !UPT ;  /* 0x0000000128047892 */ /* 0x000fcc000f8efc3f */
[----:B------:R-:W-:-:S05]  /*1760*/  IMAD.U32 R0, RZ, RZ, UR4 ;  /* 0x00000004ff007e24 */ /* 0x000fca000f8e00ff */
[----:B------:R-:W-:-:S13]  /*1770*/  ISETP.NE.AND P0, PT, R0, 0x3, PT ;  /* 0x000000030000780c */ /* 0x000fda0003f05270 */
[----:B------:R-:W-:Y:S05]  /*1780*/  @!P0 BRA `(.L_x_19) ;  /* 0x0000000000048947 */ /* 0x000fea0003800000 */
[----:B------:R-:W-:Y:S01]  /*1790*/  BPT.TRAP 0x1 ;  /* 0x000000040000795c */ /* 0x000fe20000300000 */
.L_x_19:
[----:B------:R-:W3:Y:S01]  /*17a0*/  S2UR UR5, SR_CgaCtaId ;  /* 0x00000000000579c3 */ /* 0x000ee20000008800 */
[----:B------:R-:W-:Y:S01]  /*17b0*/  UMOV UR4, 0x400 ;  /* 0x0000040000047882 */ /* 0x000fe20000000000 */
[----:B-12---:R-:W-:Y:S02]  /*17c0*/  IMAD.U32 R2, RZ, RZ, UR38 ;  /* 0x00000026ff027e24 */ /* 0x006fe4000f8e00ff */
[----:B------:R-:W-:-:S03]  /*17d0*/  IMAD.U32 R3, RZ, RZ, UR39 ;  /* 0x00000027ff037e24 */ /* 0x000fc6000f8e00ff */
[----:B------:R-:W-:Y:S01]  /*17e0*/  SHF.L.U32 R2, R2, 0x1f, RZ ;  /* 0x0000001f02027819 */ /* 0x000fe200000006ff */
[----:B---3--:R-:W-:-:S06]  /*17f0*/  ULEA UR4, UR5, UR4, 0x18 ;  /* 0x0000000405047291 */ /* 0x008fcc000f8ec03f */
[----:B------:R-:W-:-:S04]  /*1800*/  IMAD.U32 R0, RZ, RZ, UR4 ;  /* 0x00000004ff007e24 */ /* 0x000fc8000f8e00ff */
[----:B------:R-:W-:-:S04]  /*1810*/  IMAD R3, R3, 0x8, R0 ;  /* 0x0000000803037824 */ /* 0x000fc800078e0200 */
[----:B------:R1:W2:Y:S01]  /*1820*/  SYNCS.PHASECHK.TRANS64.TRYWAIT P1, [R3+URZ], R2 ;  /* 0x00000002030075a7 */ /* 0x0002a2000802017f */
[----:B------:R-:W-:Y:S05]  /*1830*/  @!P0 BRA `(.L_x_20) ;  /* 0x0000000000048947 */ /* 0x000fea0003800000 */
[----:B------:R-:W-:Y:S01]  /*1840*/  BPT.TRAP 0x1 ;  /* 0x000000040000795c */ /* 0x000fe20000300000 */
.L_x_20:
[----:B--2---:R-:W-:Y:S05]  /*1850*/  @P1 BRA `(.L_x_21) ;  /* 0x0000000000081947 */ /* 0x004fea0003800000 */
[----:B------:R-:W2:Y:S02]  /*1860*/  SYNCS.PHASECHK.TRANS64.TRYWAIT P1, [R3+URZ], R2 ;  /* 0x00000002030075a7 */ /* 0x000ea4000802017f */
[----:B--2---:R-:W-:Y:S05]  /*1870*/  @!P1 BRA `(.L_x_22) ;  /* 0x0000011000789947 */ /* 0x004fea0003800000 */
.L_x_21:
[----:B------:R-:W-:-:S04]  /*1880*/  UISETP.LT.AND UP0, UPT, UR44, 0x1, UPT ;  /* 0x000000012c00788c */ /* 0x000fc8000bf01270 */
[----:B------:R-:W-:-:S06]  /*1890*/  USEL UR4, UR44, 0x1, UP0 ;  /* 0x000000012c047887 */ /* 0x000fcc0008000000 */
[----:B------:R-:W-:Y:S01]  /*18a0*/  IMAD.U32 R4, RZ, RZ, UR4 ;  /* 0x00000004ff047e24 */ /* 0x000fe2000f8e00ff */
[----:B------:R-:W-:Y:S05]  /*18b0*/  WARPSYNC.ALL ;  /* 0x0000000000007948 */ /* 0x000fea0003800000 */
[----:B------:R-:W-:-:S04]  /*18c0*/  IADD3 R4, -R4, UR44, RZ ;  /* 0x0000002c04047c10 */ /* 0x000fc8000fffe1ff */
[----:B------:R-:W-:Y:S02]  /*18d0*/  ISETP.GE.AND P1, PT, R4, 0x1, PT ;  /* 0x000000010400780c */ /* 0x000fe40003f26270 */
[----:B------:R-:W-:Y:S01]  /*18e0*/  R2UR UR4, R0 ;  /* 0x00000000000472ca */ /* 0x000fe200000e0000 */
[----:B------:R-:W-:Y:S01]  /*18f0*/  WARPGROUP.ARRIVE ;  /* 0x00000000000079c5 */ /* 0x000fe20000000000 */
[----:B------:R-:W-:Y:S01]  /*1900*/  UMOV UR5, 0xc0000010 ;  /* 0xc000001000057882 */ /* 0x000fe20000000000 */
[----:B------:R-:W-:-:S10]  /*1910*/  UMOV UR7, 0xc0000010 ;  /* 0xc000001000077882 */ /* 0x000fd40000000000 */
[----:B------:R-:W-:-:S04]  /*1920*/  UIADD3 UR4, UR4, 0x1c200, URZ ;  /* 0x0001c20004047890 */ /* 0x000fc8000fffe03f */
[----:B------:R-:W-:-:S04]  /*1930*/  USHF.R.U32.HI UR4, URZ, 0x4, UR4 ;  /* 0x000000043f047899 */ /* 0x000fc80008011604 */
[----:B------:R-:W-:-:S04]  /*1940*/  ULOP3.LUT UR4, UR4, 0x3fff, URZ, 0xc0, !UPT ;  /* 0x00003fff04047892 */ /* 0x000fc8000f8ec03f */
[----:B------:R-:W-:Y:S02]  /*1950*/  ULOP3.LUT UR9, UR4, 0x10000, URZ, 0xfc, !UPT ;  /* 0x0001000004097892 */ /* 0x000fe4000f8efc3f */
[----:B------:R-:W-:Y:S02]  /*1960*/  ULEA UR4, UR39, UR45, 0x9 ;  /* 0x0000002d27047291 */ /* 0x000fe4000f8e483f */
[----:B------:R-:W-:-:S09]  /*1970*/  ULEA UR6, UR39, UR9, 0x9 ;  /* 0x0000000927067291 */ /* 0x000fd2000f8e483f */
[----:B------:R-:W-:Y:S01]  /*1980*/  IGMMA.64x256x32.S8.S8 R24, gdesc[UR4], RZ, !UPT, gsb0 ;  /* 0x06600000041879f1 */ /* 0x000fe2000c0410ff */
[----:B------:R-:W-:Y:S01]  /*1990*/  UIADD3 UR4, UR4, 0x100, URZ ;  /* 0x0000010004047890 */ /* 0x000fe2000fffe03f */
[----:B------:R-:W-:Y:S01]  /*19a0*/  UMOV UR5, 0xc0000010 ;  /* 0xc000001000057882 */ /* 0x000fe20000000000 */
[----:B------:R-:W-:Y:S02]  /*19b0*/  WARPGROUP.DEPBAR.LE gsb0, 0x0 ;  /* 0x00008000000079c5 */ /* 0x000fe40000010000 */
[----:B------:R-:W-:Y:S04]  /*19c0*/  STL.64 [R1], R24 ;  /* 0x0000001801007387 */ /* 0x000fe80000100a00 */
[----:B------:R-:W-:Y:S04]  /*19d0*/  STL.64 [R1+0x8], R26 ;  /* 0x0000081a01007387 */ /* 0x000fe80000100a00 */
        /* <DEDUP_REMOVED lines=61> */
[----:B------:R3:W-:Y:S02]  /*1db0*/  STL.64 [R1+0x1f8], R150 ;  /* 0x0001f89601007387 */ /* 0x0007e40000100a00 */
[----:B---3--:R-:W-:-:S06]  /*1dc0*/  WARPGROUP.ARRIVE ;  /* 0x00000000000079c5 */ /* 0x008fcc0000000000 */
[----:B------:R-:W-:Y:S03]  /*1dd0*/  IGMMA.64x256x32.S8.S8 R24, gdesc[UR4], RZ, !UPT, gsb0 ;  /* 0x06600000041879f1 */ /* 0x000fe6000c0410ff */
[----:B------:R-:W-:Y:S02]  /*1de0*/  WARPGROUP.DEPBAR.LE gsb0, 0x0 ;  /* 0x00008000000079c5 */ /* 0x000fe40000010000 */
[----:B------:R-:W-:Y:S05]  /*1df0*/  @!P1 BRA `(.L_x_23) ;  /* 0x0000000c00989947 */ /* 0x000fea0003800000 */
[----:B------:R-:W-:Y:S02]  /*1e00*/  UIADD3 UR4, UR39, 0x1, URZ ;  /* 0x0000000127047890 */ /* 0x000fe4000fffe03f */
[----:B-12---:R-:W-:Y:S02]  /*1e10*/  IMAD.U32 R2, RZ, RZ, UR39 ;  /* 0x00000027ff027e24 */ /* 0x006fe4000f8e00ff */
[----:B------:R-:W-:-:S04]  /*1e20*/  UISETP.NE.AND UP0, UPT, UR4, 0xe, UPT ;  /* 0x0000000e0400788c */ /* 0x000fc8000bf05270 */
[----:B------:R-:W-:Y:S02]  /*1e30*/  USEL UR5, URZ, 0x1, UP0 ;  /* 0x000000013f057887 */ /* 0x000fe40008000000 */
[----:B------:R-:W-:Y:S02]  /*1e40*/  USEL UR8, UR4, URZ, UP0 ;  /* 0x0000003f04087287 */ /* 0x000fe40008000000 */
[----:B------:R-:W-:-:S06]  /*1e50*/  ULOP3.LUT UR5, UR38, UR5, URZ, 0x3c, !UPT ;  /* 0x0000000526057292 */ /* 0x000fcc000f8e3c3f */
[----:B------:R-:W-:-:S07]  /*1e60*/  IMAD.U32 R3, RZ, RZ, UR5 ;  /* 0x00000005ff037e24 */ /* 0x000fce000f8e00ff */
.L_x_30:
[----:B------:R-:W-:Y:S05]  /*1e70*/  @!P0 BRA `(.L_x_24) ;  /* 0x0000000000048947 */ /* 0x000fea0003800000 */
[----:B------:R-:W-:Y:S01]  /*1e80*/  BPT.TRAP 0x1 ;  /* 0x000000040000795c */ /* 0x000fe20000300000 */
.L_x_24:
[----:B------:R-:W1:Y:S01]  /*1e90*/  S2UR UR5, SR_CgaCtaId ;  /* 0x00000000000579c3 */ /* 0x000e620000008800 */
[----:B------:R-:W-:Y:S01]  /*1ea0*/  UMOV UR4, 0x400 ;  /* 0x0000040000047882 */ /* 0x000fe20000000000 */
[----:B------:R-:W-:Y:S01]  /*1eb0*/  IMAD.U32 R5, RZ, RZ, UR8 ;  /* 0x00000008ff057e24 */ /* 0x000fe2000f8e00ff */
[----:B0-----:R-:W-:Y:S01]  /*1ec0*/  SHF.L.U32 R6, R3, 0x1f, RZ ;  /* 0x0000001f03067819 */ /* 0x001fe200000006ff */
[----:B-1----:R-:W-:-:S06]  /*1ed0*/  ULEA UR4, UR5, UR4, 0x18 ;  /* 0x0000000405047291 */ /* 0x002fcc000f8ec03f */
[----:B------:R-:W-:-:S04]  /*1ee0*/  IMAD.U32 R0, RZ, RZ, UR4 ;  /* 0x00000004ff007e24 */ /* 0x000fc8000f8e00ff */
[----:B------:R-:W-:-:S04]  /*1ef0*/  IMAD R5, R5, 0x8, R0 ;  /* 0x0000000805057824 */ /* 0x000fc800078e0200 */
[----:B------:R0:W1:Y:S01]  /*1f00*/  SYNCS.PHASECHK.TRANS64.TRYWAIT P1, [R5+URZ], R6 ;  /* 0x00000006050075a7 */ /* 0x000062000802017f */
[----:B------:R-:W-:Y:S05]  /*1f10*/  @!P0 BRA `(.L_x_25) ;  /* 0x0000000000048947 */ /* 0x000fea0003800000 */
[----:B------:R-:W-:Y:S01]  /*1f20*/  BPT.TRAP 0x1 ;  /* 0x000000040000795c */ /* 0x000fe20000300000 */
.L_x_25:
[----:B-1----:R-:W-:Y:S05]  /*1f30*/  @P1 BRA `(.L_x_26) ;  /* 0x0000000000081947 */ /* 0x002fea0003800000 */
[----:B------:R-:W1:Y:S02]  /*1f40*/  SYNCS.PHASECHK.TRANS64.TRYWAIT P1, [R5+URZ], R6 ;  /* 0x00000006050075a7 */ /* 0x000e64000802017f */
[----:B-1----:R-:W-:Y:S05]  /*1f50*/  @!P1 BRA `(.L_x_27) ;  /* 0x0000010800d49947 */ /* 0x002fea0003800000 */
.L_x_26:
[----:B------:R-:W-:Y:S04]  /*1f60*/  STL [R1+0x2b8], R155 ;  /* 0x0002b89b01007387 */ /* 0x000fe80000100800 */
        /* <DEDUP_REMOVED lines=21> */
[----:B------:R2:W-:Y:S04]  /*20c0*/  STL.64 [R1+0x208], R108 ;  /* 0x0002086c01007387 */ /* 0x0005e80000100a00 */
[----:B--2---:R-:W2:Y:S04]  /*20d0*/  LDL.LU.64 R108, [R1] ;  /* 0x00000000016c7983 */ /* 0x004ea80000300a00 */
[----:B------:R-:W2:Y:S04]  /*20e0*/  LDL.LU.64 R110, [R1+0x8] ;  /* 0x00000800016e7983 */ /* 0x000ea80000300a00 */
        /* <DEDUP_REMOVED lines=61> */
[----:B------:R-:W2:Y:S01]  /*24c0*/  LDL.LU.64 R234, [R1+0x1f8] ;  /* 0x0001f80001ea7983 */ /* 0x000ea20000300a00 */
[----:B------:R-:W-:-:S02]  /*24d0*/  ULEA UR4, UR8, UR45, 0x9 ;  /* 0x0000002d08047291 */ /* 0x000fc4000f8e483f */
[----:B------:R-:W-:Y:S01]  /*24e0*/  ULEA UR6, UR8, UR9, 0x9 ;  /* 0x0000000908067291 */ /* 0x000fe2000f8e483f */
[----:B------:R-:W-:Y:S01]  /*24f0*/  UMOV UR5, 0xc0000010 ;  /* 0xc000001000057882 */ /* 0x000fe20000000000 */
[----:B------:R-:W-:Y:S01]  /*2500*/  UMOV UR7, 0xc0000010 ;  /* 0xc000001000077882 */ /* 0x000fe20000000000 */
[----:B--2---:R-:W-:-:S06]  /*2510*/  WARPGROUP.ARRIVE ;  /* 0x00000000000079c5 */ /* 0x004fcc0000000000 */
[----:B------:R-:W-:Y:S03]  /*2520*/  IGMMA.64x256x32.S8.S8 R108, gdesc[UR4], R108, gsb0 ;  /* 0x06600000046c79f1 */ /* 0x000fe6000804106c */
        /* <DEDUP_REMOVED lines=65> */
[----:B--2---:R3:W5:Y:S04]  /*2940*/  LDL.LU R155, [R1+0x2b8] ;  /* 0x0002b800019b7983 */ /* 0x0047680000300800 */
        /* <DEDUP_REMOVED lines=22> */
[----:B------:R-:W-:Y:S01]  /*2ab0*/  UIADD3 UR4, UR4, 0x100, URZ ;  /* 0x0000010004047890 */ /* 0x000fe2000fffe03f */
[----:B------:R-:W-:Y:S01]  /*2ac0*/  UMOV UR5, 0xc0000010 ;  /* 0xc000001000057882 */ /* 0x000fe20000000000 */
[----:B--2---:R-:W-:-:S07]  /*2ad0*/  WARPGROUP.ARRIVE ;  /* 0x00000000000079c5 */ /* 0x004fce0000000000 */
[----:B------:R-:W-:Y:S03]  /*2ae0*/  IGMMA.64x256x32.S8.S8 R24, gdesc[UR4], R24, gsb0 ;  /* 0x06600000041879f1 */ /* 0x000fe60008041018 */
[----:B------:R-:W-:Y:S02]  /*2af0*/  WARPGROUP.DEPBAR.LE gsb0, 0x0 ;  /* 0x00008000000079c5 */ /* 0x000fe40000010000 */
[----:B---3--:R-:W-:Y:S05]  /*2b00*/  @!P0 BRA `(.L_x_28) ;  /* 0x0000000000048947 */ /* 0x008fea0003800000 */
[----:B------:R-:W-:Y:S01]  /*2b10*/  BPT.TRAP 0x1 ;  /* 0x000000040000795c */ /* 0x000fe20000300000 */
.L_x_28:
[----:B------:R-:W-:Y:S01]  /*2b20*/  ISETP.NE.AND P1, PT, R19, RZ, PT ;  /* 0x000000ff1300720c */ /* 0x000fe20003f25270 */
[----:B------:R-:W-:-:S12]  /*2b30*/  UISETP.GT.U32.AND UP0, UPT, UR40, 0x1, UPT ;  /* 0x000000012800788c */ /* 0x000fd8000bf04070 */
[----:B01----:R-:W-:-:S04]  /*2b40*/  @P1 IMAD R5, R2, 0x8, R0 ;  /* 0x0000000802051824 */ /* 0x003fc800078e0200 */
[----:B------:R-:W-:-:S05]  /*2b50*/  @P1 VIADD R5, R5, 0x70 ;  /* 0x0000007005051836 */ /* 0x000fca0000000000 */
[----:B-----5:R-:W-:-:S04]  /*2b60*/  @P1 PRMT R5, R155, 0x654, R5 ;  /* 0x000006549b051816 */ /* 0x020fc80000000005 */
[----:B------:R0:W-:Y:S01]  /*2b70*/  @P1 SYNCS.ARRIVE.TRANS64.RED.A1T0 RZ, [R5+URZ], RZ ;  /* 0x000000ff05ff19a7 */ /* 0x0001e2000810043f */
[----:B------:R-:W-:-:S13]  /*2b80*/  PLOP3.LUT P1, PT, PT, PT, UP0, 0x80, 0x0 ;  /* 0x000000000000781c */ /* 0x000fda0003f2f008 */
[----:B0-----:R-:W-:Y:S05]  /*2b90*/  @P1 BRA `(.L_x_29) ;  /* 0x0000000000041947 */ /* 0x001fea0003800000 */
[----:B------:R-:W-:Y:S01]  /*2ba0*/  BPT.TRAP 0x1 ;  /* 0x000000040000795c */ /* 0x000fe20000300000 */
.L_x_29:
[----:B------:R-:W-:Y:S01]  /*2bb0*/  UIADD3 UR8, UR8, 0x1, URZ ;  /* 0x0000000108087890 */ /* 0x000fe2000fffe03f */
[----:B------:R-:W-:Y:S01]  /*2bc0*/  ISETP.GT.AND P2, PT, R4, 0x1, PT ;  /* 0x000000010400780c */ /* 0x000fe20003f44270 */
[----:B------:R-:W-:Y:S02]  /*2bd0*/  VIADD R2, R2, 0x1 ;  /* 0x0000000102027836 */ /* 0x000fe40000000000 */
[----:B------:R-:W-:Y:S01]  /*2be0*/  UISETP.NE.AND UP0, UPT, UR8, 0xe, UPT ;  /* 0x0000000e0800788c */ /* 0x000fe2000bf05270 */
[----:B------:R-:W-:Y:S02]  /*2bf0*/  VIADD R4, R4, 0xffffffff ;  /* 0xffffffff04047836 */ /* 0x000fe40000000000 */
[C---:B------:R-:W-:Y:S01]  /*2c00*/  ISETP.NE.AND P1, PT, R2.reuse, 0xe, PT ;  /* 0x0000000e0200780c */ /* 0x040fe20003f25270 */
[----:B------:R-:W-:Y:S02]  /*2c10*/  USEL UR4, URZ, 0x1, UP0 ;  /* 0x000000013f047887 */ /* 0x000fe40008000000 */
[----:B------:R-:W-:Y:S01]  /*2c20*/  USEL UR8, UR8, URZ, UP0 ;  /* 0x0000003f08087287 */ /* 0x000fe20008000000 */
[----:B------:R-:W-:-:S03]  /*2c30*/  SEL R2, R2, RZ, P1 ;  /* 0x000000ff02027207 */ /* 0x000fc60000800000 */
[----:B------:R-:W-:Y:S01]  /*2c40*/  LOP3.LUT R3, R3, UR4, RZ, 0x3c, !PT ;  /* 0x0000000403037c12 */ /* 0x000fe2000f8e3cff */
[----:B------:R-:W-:Y:S07]  /*2c50*/  @P2 BRA `(.L_x_30) ;  /* 0xfffffff000842947 */ /* 0x000fee000383ffff */
.L_x_23:
[----:B-12---:R-:W1:Y:S02]  /*2c60*/  LDC R2, c[0x0][0x28c] ;  /* 0x0000a300ff027b82 */ /* 0x006e640000000800 */
[----:B-1----:R-:W-:-:S13]  /*2c70*/  ISETP.GE.AND P1, PT, R2, 0x1, PT ;  /* 0x000000010200780c */ /* 0x002fda0003f26270 */
[----:B------:R-:W-:Y:S05]  /*2c80*/  @!P1 BRA `(.L_x_31) ;  /* 0x0000000000589947 */ /* 0x000fea0003800000 */
[----:B------:R-:W-:Y:S05]  /*2c90*/  @!P0 BRA `(.L_x_32) ;  /* 0x0000000000048947 */ /* 0x000fea0003800000 */
[----:B------:R-:W-:Y:S01]  /*2ca0*/  BPT.TRAP 0x1 ;  /* 0x000000040000795c */ /* 0x000fe20000300000 */
.L_x_32:
[----:B------:R-:W-:Y:S01]  /*2cb0*/  ISETP.NE.AND P0, PT, R19, RZ, PT ;  /* 0x000000ff1300720c */ /* 0x000fe20003f05270 */
[----:B------:R-:W-:-:S12]  /*2cc0*/  BSSY B0, `(.L_x_33) ;  /* 0x000000e000007945 */ /* 0x000fd80003800000 */
[----:B------:R-:W-:Y:S05]  /*2cd0*/  @!P0 BRA `(.L_x_34) ;  /* 0x0000000000308947 */ /* 0x000fea0003800000 */
[----:B------:R-:W-:-:S04]  /*2ce0*/  UISETP.LT.AND UP0, UPT, UR44, 0x1, UPT ;  /* 0x000000012c00788c */ /* 0x000fc8000bf01270 */
[----:B------:R-:W-:-:S04]  /*2cf0*/  USEL UR6, UR44, 0x1, UP0 ;  /* 0x000000012c067887 */ /* 0x000fc80008000000 */
[----:B------:R-:W-:-:S04]  /*2d00*/  UIADD3 UR6, UR39, UR44, -UR6 ;  /* 0x0000002c27067290 */ /* 0x000fc8000fffe806 */
[----:B------:R-:W-:-:S04]  /*2d10*/  USHF.R.U32.HI UR4, URZ, 0x1, UR6 ;  /* 0x000000013f047899 */ /* 0x000fc80008011606 */
[----:B------:R-:W-:-:S04]  /*2d20*/  UIMAD.WIDE.U32 UR4, UR4, -0x6db6db6d, URZ ;  /* 0x92492493040478a5 */ /* 0x000fc8000f8e003f */
[----:B------:R-:W-:-:S04]  /*2d30*/  USHF.R.U32.HI UR4, URZ, 0x2, UR5 ;  /* 0x000000023f047899 */ /* 0x000fc80008011605 */
[----:B------:R-:W-:-:S06]  /*2d40*/  UIMAD UR6, UR4, -0xe, UR6 ;  /* 0xfffffff2040678a4 */ /* 0x000fcc000f8e0206 */
[----:B------:R-:W-:-:S04]  /*2d50*/  IMAD.U32 R2, RZ, RZ, UR6 ;  /* 0x00000006ff027e24 */ /* 0x000fc8000f8e00ff */
[----:B------:R-:W-:-:S04]  /*2d60*/  IMAD R0, R2, 0x8, R0 ;  /* 0x0000000802007824 */ /* 0x000fc800078e0200 */
[----:B------:R-:W-:-:S05]  /*2d70*/  VIADD R0, R0, 0x70 ;  /* 0x0000007000007836 */ /* 0x000fca0000000000 */
[----:B------:R-:W-:-:S04]  /*2d80*/  PRMT R0, R155, 0x654, R0 ;  /* 0x000006549b007816 */ /* 0x000fc80000000000 */
[----:B------:R1:W-:Y:S03]  /*2d90*/  SYNCS.ARRIVE.TRANS64.RED.A1T0 RZ, [R0+URZ], RZ ;  /* 0x000000ff00ff79a7 */ /* 0x0003e6000810043f */
.L_x_34:
[----:B------:R-:W-:Y:S05]  /*2da0*/  BSYNC B0 ;  /* 0x0000000000007941 */ /* 0x000fea0003800000 */
.L_x_33:
[----:B------:R-:W-:-:S06]  /*2db0*/  UISETP.GT.U32.AND UP0, UPT, UR40, 0x1, UPT ;  /* 0x000000012800788c */ /* 0x000fcc000bf04070 */
[----:B------:R-:W-:-:S13]  /*2dc0*/  PLOP3.LUT P0, PT, PT, PT, UP0, 0x80, 0x0 ;  /* 0x000000000000781c */ /* 0x000fda0003f0f008 */
[----:B------:R-:W-:Y:S05]  /*2dd0*/  @P0 BRA `(.L_x_31) ;  /* 0x0000000000040947 */ /* 0x000fea0003800000 */
[----:B------:R-:W-:Y:S01]  /*2de0*/  BPT.TRAP 0x1 ;  /* 0x000000040000795c */ /* 0x000fe20000300000 */
.L_x_31:
[----:B0-----:R-:W0:Y:S01]  /*2df0*/  S2R R6, SR_TID.X ;  /* 0x0000000000067919 */ /* 0x001e220000002100 */
[----:B------:R-:W-:Y:S01]  /*2e00*/  IMAD.MOV.U32 R13, RZ, RZ, 0x6540 ;  /* 0x00006540ff0d7424 */ /* 0x000fe200078e00ff */
[----:B------:R-:W-:Y:S02]  /*2e10*/  UIMAD.WIDE UR8, UR42, 0x100, URZ ;  /* 0x000001002a0878a5 */ /* 0x000fe4000f8e023f */
[----:B------:R-:W-:Y:S01]  /*2e20*/  USHF.R.S32.HI UR10, URZ, 0x1f, UR43 ;  /* 0x0000001f3f0a7899 */ /* 0x000fe2000801142b */
[----:B------:R-:W-:Y:S01]  /*2e30*/  ULDC.64 UR6, c[0x0][0x5d0] ;  /* 0x0001740000067ab9 */ /* 0x000fe20000000a00 */
[----:B------:R-:W-:Y:S02]  /*2e40*/  ULDC UR5, c[0x0][0x288] ;  /* 0x0000a20000057ab9 */ /* 0x000fe40000000800 */
[----:B------:R-:W-:Y:S02]  /*2e50*/  UIMAD UR4, UR10, UR6, URZ ;  /* 0x000000060a0472a4 */ /* 0x000fe4000f8e023f */
[----:B------:R-:W-:-:S02]  /*2e60*/  USHF.L.U32 UR42, UR42, 0x8, URZ ;  /* 0x000000082a2a7899 */ /* 0x000fc4000800063f */
[----:B------:R-:W-:Y:S02]  /*2e70*/  UIADD3 UR39, UR44, UR39, URZ ;  /* 0x000000272c277290 */ /* 0x000fe4000fffe03f */
[----:B------:R-:W-:Y:S02]  /*2e80*/  UIMAD UR4, UR43, UR7, UR4 ;  /* 0x000000072b0472a4 */ /* 0x000fe4000f8e0204 */
[----:B------:R-:W-:Y:S02]  /*2e90*/  UISETP.GT.U32.AND UP1, UPT, UR39, 0xd, UPT ;  /* 0x0000000d2700788c */ /* 0x000fe4000bf24070 */
[----:B------:R-:W-:Y:S02]  /*2ea0*/  UISETP.GE.U32.AND UP2, UPT, UR44, 0xe, UPT ;  /* 0x0000000e2c00788c */ /* 0x000fe4000bf46070 */
[----:B------:R-:W-:Y:S01]  /*2eb0*/  UISETP.LT.U32.AND UP1, UPT, UR44, 0xe, UP1 ;  /* 0x0000000e2c00788c */ /* 0x000fe20008f21070 */
[--C-:B0-----:R-:W-:Y:S01]  /*2ec0*/  SHF.R.U32.HI R2, RZ, 0x7, R6.reuse ;  /* 0x00000007ff027819 */ /* 0x101fe20000011606 */
[----:B------:R-:W-:Y:S01]  /*2ed0*/  IMAD.SHL.U32 R12, R6, 0x2, RZ ;  /* 0x00000002060c7824 */ /* 0x000fe200078e00ff */
[----:B------:R-:W-:-:S02]  /*2ee0*/  SHF.R.U32.HI R3, RZ, 0x2, R6 ;  /* 0x00000002ff037819 */ /* 0x000fc40000011606 */
[----:B------:R-:W-:Y:S02]  /*2ef0*/  LOP3.LUT R2, R2, 0x1, RZ, 0xc0, !PT ;  /* 0x0000000102027812 */ /* 0x000fe400078ec0ff */
[----:B------:R-:W-:Y:S02]  /*2f00*/  LOP3.LUT R4, R6, 0x60, RZ, 0xc0, !PT ;  /* 0x0000006006047812 */ /* 0x000fe400078ec0ff */
[----:B------:R-:W-:Y:S01]  /*2f10*/  LOP3.LUT R3, R3, 0x7, RZ, 0xc0, !PT ;  /* 0x0000000703037812 */ /* 0x000fe200078ec0ff */
[----:B------:R-:W-:Y:S01]  /*2f20*/  IMAD.SHL.U32 R160, R2, 0x40, RZ ;  /* 0x0000004002a07824 */ /* 0x000fe200078e00ff */
[----:B------:R-:W-:Y:S02]  /*2f30*/  LOP3.LUT R12, R12, 0x6, RZ, 0xc0, !PT ;  /* 0x000000060c0c7812 */ /* 0x000fe400078ec0ff */
[----:B------:R-:W-:Y:S02]  /*2f40*/  SHF.R.U32.HI R4, RZ, 0x1, R4 ;  /* 0x00000001ff047819 */ /* 0x000fe40000011604 */
[----:B------:R-:W-:-:S02]  /*2f50*/  LOP3.LUT R160, R160, 0x40, R3, 0xe2, !PT ;  /* 0x00000040a0a07812 */ /* 0x000fc400078ee203 */
[----:B------:R-:W-:Y:S01]  /*2f60*/  PRMT R12, R12, R13, UR41 ;  /* 0x000000290c0c7e16 */ /* 0x000fe2000800000d */
[----:B------:R-:W-:Y:S01]  /*2f70*/  USHF.L.U32 UR41, UR41, 0x8, URZ ;  /* 0x0000000829297899 */ /* 0x000fe2000800063f */
[----:B-1----:R-:W-:Y:S01]  /*2f80*/  IADD3 R0, RZ, -R4, -R3 ;  /* 0x80000004ff007210 */ /* 0x002fe20007ffe803 */
[----:B------:R-:W-:Y:S01]  /*2f90*/  IMAD.MOV.U32 R3, RZ, RZ, -0x2 ;  /* 0xfffffffeff037424 */ /* 0x000fe200078e00ff */
[----:B------:R-:W-:Y:S01]  /*2fa0*/  LOP3.LUT R160, R160, UR8, R4, 0xfe, !PT ;  /* 0x00000008a0a07c12 */ /* 0x000fe2000f8efe04 */
[----:B------:R-:W-:Y:S01]  /*2fb0*/  IMAD.U32 R4, RZ, RZ, UR6 ;  /* 0x00000006ff047e24 */ /* 0x000fe2000f8e00ff */
[----:B------:R-:W-:Y:S01]  /*2fc0*/  SHF.R.S32.HI R13, RZ, 0x1f, R12 ;  /* 0x0000001fff0d7819 */ /* 0x000fe2000001140c */
[----:B------:R-:W-:Y:S01]  /*2fd0*/  ULDC UR6, c[0x0][0x284] ;  /* 0x0000a10000067ab9 */ /* 0x000fe20000000800 */
[----:B------:R-:W-:Y:S01]  /*2fe0*/  UISETP.GE.AND UP0, UPT, UR41, UR5, UPT ;  /* 0x000000052900728c */ /* 0x000fe2000bf06270 */
[----:B------:R-:W-:Y:S02]  /*2ff0*/  IMAD R0, R2, -0x40, R0 ;  /* 0xffffffc002007824 */ /* 0x000fe400078e0200 */
[----:B------:R-:W-:Y:S01]  /*3000*/  IMAD.U32 R154, RZ, RZ, UR6 ;  /* 0x00000006ff9a7e24 */ /* 0x000fe2000f8e00ff */
[----:B------:R-:W-:Y:S01]  /*3010*/  UISETP.GE.OR UP0, UPT, UR42, UR6, UP0 ;  /* 0x000000062a00728c */ /* 0x000fe20008706670 */
[----:B------:R-:W-:Y:S01]  /*3020*/  IMAD.WIDE.U32 R4, R4, UR43, R12 ;  /* 0x0000002b04047c25 */ /* 0x000fe2000f8e000c */
[----:B------:R-:W-:-:S02]  /*3030*/  USEL UR6, URZ, 0x1, !UP1 ;  /* 0x000000013f067887 */ /* 0x000fc4000c800000 */
[----:B------:R-:W-:Y:S01]  /*3040*/  IADD3 R154, R154, -UR42, R0 ;  /* 0x8000002a9a9a7c10 */ /* 0x000fe2000fffe000 */
[----:B------:R-:W-:Y:S01]  /*3050*/  VIADD R5, R5, UR4 ;  /* 0x0000000405057c36 */ /* 0x000fe20008000000 */
[----:B------:R-:W-:Y:S01]  /*3060*/  LOP3.LUT R0, R6, 0x3, RZ, 0xc0, !PT ;  /* 0x0000000306007812 */ /* 0x000fe200078ec0ff */
[----:B------:R-:W-:Y:S01]  /*3070*/  USHF.R.U32.HI UR4, URZ, 0x1, UR39 ;  /* 0x000000013f047899 */ /* 0x000fe20008011627 */
[----:B------:R-:W-:Y:S01]  /*3080*/  PLOP3.LUT P0, PT, PT, PT, UP0, 0x80, 0x0 ;  /* 0x000000000000781c */ /* 0x000fe20003f0f008 */
[----:B------:R-:W-:Y:S02]  /*3090*/  ULOP3.LUT UR38, UR38, UR6, URZ, 0x3c, !UPT ;  /* 0x0000000626267292 */ /* 0x000fe4000f8e3c3f */
[----:B------:R-:W-:Y:S01]  /*30a0*/  IMAD R0, R0, R3, UR5 ;  /* 0x0000000500007e24 */ /* 0x000fe2000f8e0203 */
[----:B------:R-:W-:Y:S01]  /*30b0*/  UIMAD.WIDE.U32 UR4, UR4, -0x6db6db6d, URZ ;  /* 0x92492493040478a5 */ /* 0x000fe2000f8e003f */
[----:B------:R-:W-:Y:S02]  /*30c0*/  UMOV UR42, 0xffffffff ;  /* 0xffffffff002a7882 */ /* 0x000fe40000000000 */
[----:B------:R-:W-:Y:S01]  /*30d0*/  VIADD R0, R0, -UR41 ;  /* 0x8000002900007c36 */ /* 0x000fe20008000000 */
[----:B------:R-:W-:-:S04]  /*30e0*/  USHF.R.U32.HI UR4, URZ, 0x2, UR5 ;  /* 0x000000023f047899 */ /* 0x000fc80008011605 */
[----:B------:R-:W-:Y:S02]  /*30f0*/  UIMAD UR39, UR4, -0xe, UR39 ;  /* 0xfffffff2042778a4 */ /* 0x000fe4000f8e0227 */
[----:B------:R-:W-:Y:S01]  /*3100*/  @UP2 ULOP3.LUT UR38, UR38, 0x1, UR4, 0x78, !UPT ;  /* 0x0000000126262892 */ /* 0x000fe2000f8e7804 */
[----:B------:R-:W-:Y:S11]  /*3110*/  @P0 BRA `(.L_x_35) ;  /* 0x000000d000f80947 */ /* 0x000ff60003800000 */
[----:B------:R-:W0:Y:S01]  /*3120*/  LDC.64 R2, c[0x0][0x5c8] ;  /* 0x00017200ff027b82 */ /* 0x000e220000000a00 */
[----:B------:R-:W-:Y:S01]  /*3130*/  ULDC.64 UR4, c[0x0][0x5c0] ;  /* 0x0001700000047ab9 */ /* 0x000fe20000000a00 */
[----:B------:R-:W-:Y:S01]  /*3140*/  BSSY B0, `(.L_x_35) ;  /* 0x0000d3b000007945 */ /* 0x000fe20003800000 */
[C---:B0-----:R-:W-:Y:S01]  /*3150*/  IMAD R6, R2.reuse, UR9, RZ ;  /* 0x0000000902067c24 */ /* 0x041fe2000f8e02ff */
[----:B------:R-:W-:Y:S01]  /*3160*/  SHF.L.U64.HI R9, R2, 0x3, R3 ;  /* 0x0000000302097819 */ /* 0x000fe20000010203 */
[----:B------:R-:W-:-:S04]  /*3170*/  IMAD.WIDE.U32 R4, R160, R2, R4 ;  /* 0x00000002a0047225 */ /* 0x000fc800078e0004 */
[----:B------:R-:W-:Y:S01]  /*3180*/  IMAD R6, R160, R3, R6 ;  /* 0x00000003a0067224 */ /* 0x000fe200078e0206 */
[----:B------:R-:W-:Y:S01]  /*3190*/  IADD3 R4, P0, R4, UR4, RZ ;  /* 0x0000000404047c10 */ /* 0x000fe2000ff1e0ff */
[----:B------:R-:W-:Y:S02]  /*31a0*/  IMAD.SHL.U32 R8, R2, 0x8, RZ ;  /* 0x0000000802087824 */ /* 0x000fe400078e00ff */
[----:B------:R-:W-:-:S03]  /*31b0*/  IMAD.IADD R6, R5, 0x1, R6 ;  /* 0x0000000105067824 */ /* 0x000fc600078e0206 */
[-C--:B------:R-:W-:Y:S02]  /*31c0*/  IADD3 R10, P1, R8, R4.reuse, RZ ;  /* 0x00000004080a7210 */ /* 0x080fe40007f3e0ff */
[----:B------:R-:W-:Y:S02]  /*31d0*/  IADD3.X R5, R6, UR5, RZ, P0, !PT ;  /* 0x0000000506057c10 */ /* 0x000fe400087fe4ff */
[----:B------:R-:W-:-:S03]  /*31e0*/  LEA R6, P0, R2, R4, 0x7 ;  /* 0x0000000402067211 */ /* 0x000fc600078038ff */
[----:B------:R-:W-:Y:S01]  /*31f0*/  IMAD.X R11, R9, 0x1, R5, P1 ;  /* 0x00000001090b7824 */ /* 0x000fe200008e0605 */
[----:B------:R-:W-:Y:S02]  /*3200*/  LEA.HI.X R7, R2, R5, R3, 0x7, P0 ;  /* 0x0000000502077211 */ /* 0x000fe400000f3c03 */
[----:B-----5:R-:W-:Y:S02]  /*3210*/  ISETP.NE.AND P0, PT, R18, RZ, PT ;  /* 0x000000ff1200720c */ /* 0x020fe40003f05270 */
[----:B------:R-:W-:-:S05]  /*3220*/  IADD3 R8, P2, R8, R6, RZ ;  /* 0x0000000608087210 */ /* 0x000fca0007f5e0ff */
[----:B------:R-:W-:-:S06]  /*3230*/  IMAD.X R9, R9, 0x1, R7, P2 ;  /* 0x0000000109097824 */ /* 0x000fcc00010e0607 */
[----:B------:R-:W-:Y:S05]  /*3240*/  @!P0 BRA `(.L_x_36) ;  /* 0x0000009800988947 */ /* 0x000fea0003800000 */
[----:B------:R-:W0:Y:S01]  /*3250*/  LDC.64 R20, c[0x0][0x5b0] ;  /* 0x00016c00ff147b82 */ /* 0x000e220000000a00 */
[----:B------:R-:W-:Y:S01]  /*3260*/  ULDC.64 UR6, c[0x0][0x5b8] ;  /* 0x00016e0000067ab9 */ /* 0x000fe20000000a00 */
[----:B------:R-:W-:Y:S01]  /*3270*/  ISETP.GE.AND P1, PT, R154, 0x1, PT ;  /* 0x000000019a00780c */ /* 0x000fe20003f26270 */
[----:B------:R-:W-:Y:S02]  /*3280*/  UIMAD UR4, UR10, UR6, URZ ;  /* 0x000000060a0472a4 */ /* 0x000fe4000f8e023f */
[----:B------:R-:W-:Y:S01]  /*3290*/  IMAD.U32 R156, RZ, RZ, UR6 ;  /* 0x00000006ff9c7e24 */ /* 0x000fe2000f8e00ff */
[----:B------:R-:W-:Y:S01]  /*32a0*/  BSSY B1, `(.L_x_37) ;  /* 0x000000e000017945 */ /* 0x000fe20003800000 */
[----:B------:R-:W-:Y:S01]  /*32b0*/  ISETP.LT.OR P2, PT, R0, 0x1, !P1 ;  /* 0x000000010000780c */ /* 0x000fe20004f41670 */
[----:B------:R-:W-:Y:S01]  /*32c0*/  UIMAD UR4, UR43, UR7, UR4 ;  /* 0x000000072b0472a4 */ /* 0x000fe2000f8e0204 */
[----:B------:R-:W1:Y:S01]  /*32d0*/  LDC.64 R22, c[0x0][0x5a8] ;  /* 0x00016a00ff167b82 */ /* 0x000e620000000a00 */
[----:B------:R-:W-:-:S04]  /*32e0*/  IMAD.WIDE.U32 R156, R156, UR43, R12 ;  /* 0x0000002b9c9c7c25 */ /* 0x000fc8000f8e000c */
[----:B------:R-:W-:Y:S02]  /*32f0*/  VIADD R153, R157, UR4 ;  /* 0x000000049d997c36 */ /* 0x000fe40008000000 */
[----:B------:R-:W-:Y:S02]  /*3300*/  IMAD.MOV.U32 R152, RZ, RZ, R156 ;  /* 0x000000ffff987224 */ /* 0x000fe400078e009c */
[----:B0-----:R-:W-:Y:S02]  /*3310*/  IMAD R161, R20, UR9, RZ ;  /* 0x0000000914a17c24 */ /* 0x001fe4000f8e02ff */
[----:B------:R-:W-:-:S04]  /*3320*/  IMAD.WIDE.U32 R2, R160, R20, R152 ;  /* 0x00000014a0027225 */ /* 0x000fc800078e0098 */
[----:B------:R-:W-:Y:S01]  /*3330*/  IMAD R161, R160, R21, R161 ;  /* 0x00000015a0a17224 */ /* 0x000fe200078e02a1 */
[----:B-1----:R-:W-:-:S04]  /*3340*/  IADD3 R14, P0, R2, R22, RZ ;  /* 0x00000016020e7210 */ /* 0x002fc80007f1e0ff */
[----:B------:R-:W-:Y:S01]  /*3350*/  IADD3.X R15, R23, R3, R161, P0, !PT ;  /* 0x00000003170f7210 */ /* 0x000fe200007fe4a1 */
[----:B------:R-:W-:Y:S08]  /*3360*/  @P2 BRA `(.L_x_38) ;  /* 0x0000000000042947 */ /* 0x000ff00003800000 */
[----:B------:R0:W5:Y:S02]  /*3370*/  LDG.E.U8 R16, desc[UR36][R14.64] ;  /* 0x000000240e107981 */ /* 0x000164000c1e1100 */
.L_x_38:
[----:B------:R-:W-:Y:S05]  /*3380*/  BSYNC B1 ;  /* 0x0000000000017941 */ /* 0x000fea0003800000 */
.L_x_37:
[----:B------:R-:W2:Y:S01]  /*3390*/  LDL.LU R3, [R1] ;  /* 0x0000000001037983 */ /* 0x000ea20000300800 */
[----:B-----5:R-:W-:Y:S01]  /*33a0*/  LOP3.LUT R2, R16, 0xffff, RZ, 0xc0, !PT ;  /* 0x0000ffff10027812 */ /* 0x020fe200078ec0ff */
[----:B------:R-:W-:Y:S01]  /*33b0*/  BSSY B1, `(.L_x_39) ;  /* 0x000000a000017945 */ /* 0x000fe20003800000 */
[----:B------:R-:W-:Y:S02]  /*33c0*/  ISETP.LT.OR P0, PT, R0, 0x2, !P1 ;  /* 0x000000020000780c */ /* 0x000fe40004f01670 */
[----:B------:R-:W-:-:S05]  /*33d0*/  PRMT R2, R2, 0x8880, RZ ;  /* 0x0000888002027816 */ /* 0x000fca00000000ff */
[----:B------:R-:W-:-:S04]  /*33e0*/  IMAD R2, R2, R18, RZ ;  /* 0x0000001202027224 */ /* 0x000fc800078e02ff */
[----:B--2---:R-:W-:-:S05]  /*33f0*/  @!P2 IMAD R3, R3, R17, R2 ;  /* 0x000000110303a224 */ /* 0x004fca00078e0202 */
[----:B------:R1:W-:Y:S01]  /*3400*/  @!P2 STG.E.U8 desc[UR36][R4.64], R3 ;  /* 0x000000030400a986 */ /* 0x0003e2000c101124 */
[----:B------:R-:W-:Y:S05]  /*3410*/  @P0 BRA `(.L_x_40) ;  /* 0x00000000000c0947 */ /* 0x000fea0003800000 */
[----:B------:R-:W2:Y:S02]  /*3420*/  LDG.E.U8 R16, desc[UR36][R14.64+0x1] ;  /* 0x000001240e107981 */ /* 0x000ea4000c1e1100 */
[----:B--2---:R-:W-:-:S05]  /*3430*/  PRMT R2, R16, 0x8880, RZ ;  /* 0x0000888010027816 */ /* 0x004fca00000000ff */
[----:B------:R-:W-:-:S07]  /*3440*/  IMAD R2, R2, R18, RZ ;  /* 0x0000001202027224 */ /* 0x000fce00078e02ff */
.L_x_40:
[----:B------:R-:W-:Y:S05]  /*3450*/  BSYNC B1 ;  /* 0x0000000000017941 */ /* 0x000fea0003800000 */
.L_x_39:
[----:B-1----:R-:W2:Y:S01]  /*3460*/  LDL.LU R3, [R1+0x4] ;  /* 0x0000040001037983 */ /* 0x002ea20000300800 */
[C---:B------:R-:W-:Y:S01]  /*3470*/  SHF.L.U64.HI R159, R20.reuse, 0x3, R21 ;  /* 0x00000003149f7819 */ /* 0x040fe20000010215 */
[----:B------:R-:W-:Y:S01]  /*3480*/  IMAD.SHL.U32 R158, R20, 0x8, RZ ;  /* 0x00000008149e7824 */ /* 0x000fe200078e00ff */
[----:B------:R-:W-:Y:S03]  /*3490*/  BSSY B1, `(.L_x_41) ;  /* 0x000000d000017945 */ /* 0x000fe60003800000 */
[----:B------:R-:W-:-:S04]  /*34a0*/  IMAD.WIDE.U32 R12, R160, R20, R158 ;  /* 0x00000014a00c7225 */ /* 0x000fc800078e009e */
[----:B------:R-:W-:Y:S01]  /*34b0*/  IMAD.IADD R161, R161, 0x1, R13 ;  /* 0x00000001a1a17824 */ /* 0x000fe200078e020d */
[----:B------:R-:W-:-:S04]  /*34c0*/  IADD3 R12, P2, P3, R156, R22, R12 ;  /* 0x000000169c0c7210 */ /* 0x000fc80007b5e00c */
[----:B------:R-:W-:Y:S01]  /*34d0*/  IADD3.X R13, R153, R23, R161, P2, P3 ;  /* 0x00000017990d7210 */ /* 0x000fe200017e64a1 */
[----:B--2---:R-:W-:-:S05]  /*34e0*/  @!P0 IMAD R3, R3, R17, R2 ;  /* 0x0000001103038224 */ /* 0x004fca00078e0202 */
[----:B------:R1:W-:Y:S01]  /*34f0*/  @!P0 STG.E.U8 desc[UR36][R4.64+0x1], R3 ;  /* 0x0000010304008986 */ /* 0x0003e2000c101124 */
[----:B------:R-:W-:-:S04]  /*3500*/  ISETP.GE.AND P0, PT, R154, 0x9, PT ;  /* 0x000000099a00780c */ /* 0x000fc80003f06270 */
[----:B------:R-:W-:-:S13]  /*3510*/  ISETP.LT.OR P4, PT, R0, 0x1, !P0 ;  /* 0x000000010000780c */ /* 0x000fda0004781670 */
[----:B-1----:R-:W-:Y:S05]  /*3520*/  @P4 BRA `(.L_x_42) ;  /* 0x00000000000c4947 */ /* 0x002fea0003800000 */
[----:B------:R-:W2:Y:S02]  /*3530*/  LDG.E.U8 R16, desc[UR36][R12.64] ;  /* 0x000000240c107981 */ /* 0x000ea4000c1e1100 */
[----:B--2---:R-:W-:-:S05]  /*3540*/  PRMT R2, R16, 0x8880, RZ ;  /* 0x0000888010027816 */ /* 0x004fca00000000ff */
[----:B------:R-:W-:-:S07]  /*3550*/  IMAD R2, R2, R18, RZ ;  /* 0x0000001202027224 */ /* 0x000fce00078e02ff */
.L_x_42:
[----:B------:R-:W-:Y:S05]  /*3560*/  BSYNC B1 ;  /* 0x0000000000017941 */ /* 0x000fea0003800000 */
.L_x_41:
[----:B------:R-:W2:Y:S01]  /*3570*/  LDL.LU R3, [R1+0x8] ;  /* 0x0000080001037983 */ /* 0x000ea20000300800 */
[----:B------:R-:W-:Y:S01]  /*3580*/  ISETP.LT.OR P2, PT, R0, 0x2, !P0 ;  /* 0x000000020000780c */ /* 0x000fe20004741670 */
[----:B------:R-:W-:Y:S01]  /*3590*/  BSSY B1, `(.L_x_43) ;  /* 0x0000007000017945 */ /* 0x000fe20003800000 */
[----:B--2---:R-:W-:-:S05]  /*35a0*/  @!P4 IMAD R3, R3, R17, R2 ;  /* 0x000000110303c224 */ /* 0x004fca00078e0202 */
[----:B------:R1:W-:Y:S06]  /*35b0*/  @!P4 STG.E.U8 desc[UR36][R10.64], R3 ;  /* 0x000000030a00c986 */ /* 0x0003ec000c101124 */
[----:B------:R-:W-:Y:S05]  /*35c0*/  @P2 BRA `(.L_x_44) ;  /* 0x00000000000c2947 */ /* 0x000fea0003800000 */
[----:B------:R-:W2:Y:S02]  /*35d0*/  LDG.E.U8 R16, desc[UR36][R12.64+0x1] ;  /* 0x000001240c107981 */ /* 0x000ea4000c1e1100 */
[----:B--2---:R-:W-:-:S05]  /*35e0*/  PRMT R2, R16, 0x8880, RZ ;  /* 0x0000888010027816 */ /* 0x004fca00000000ff */
[----:B------:R-:W-:-:S07]  /*35f0*/  IMAD R2, R2, R18, RZ ;  /* 0x0000001202027224 */ /* 0x000fce00078e02ff */
.L_x_44:
[----:B------:R-:W-:Y:S05]  /*3600*/  BSYNC B1 ;  /* 0x0000000000017941 */ /* 0x000fea0003800000 */
.L_x_43:
[----:B-1----:R-:W2:Y:S01]  /*3610*/  LDL.LU R3, [R1+0xc] ;  /* 0x00000c0001037983 */ /* 0x002ea20000300800 */
[----:B------:R-:W-:Y:S01]  /*3620*/  BSSY B1, `(.L_x_45) ;  /* 0x0000009000017945 */ /* 0x000fe20003800000 */
[----:B------:R-:W-:Y:S01]  /*3630*/  ISETP.LT.OR P3, PT, R0, 0xa, !P1 ;  /* 0x0000000a0000780c */ /* 0x000fe20004f61670 */
[----:B--2---:R-:W-:-:S05]  /*3640*/  @!P2 IMAD R3, R3, R17, R2 ;  /* 0x000000110303a224 */ /* 0x004fca00078e0202 */
[----:B------:R1:W-:Y:S01]  /*3650*/  @!P2 STG.E.U8 desc[UR36][R10.64+0x1], R3 ;  /* 0x000001030a00a986 */ /* 0x0003e2000c101124 */
[----:B------:R-:W-:-:S13]  /*3660*/  ISETP.LT.OR P2, PT, R0, 0x9, !P1 ;  /* 0x000000090000780c */ /* 0x000fda0004f41670 */
[----:B-1----:R-:W-:Y:S05]  /*3670*/  @P2 BRA `(.L_x_46) ;  /* 0x00000000000c2947 */ /* 0x002fea0003800000 */
[----:B------:R-:W2:Y:S02]  /*3680*/  LDG.E.U8 R16, desc[UR36][R14.64+0x8] ;  /* 0x000008240e107981 */ /* 0x000ea4000c1e1100 */
[----:B--2---:R-:W-:-:S05]  /*3690*/  PRMT R2, R16, 0x8880, RZ ;  /* 0x0000888010027816 */ /* 0x004fca00000000ff */
[----:B------:R-:W-:-:S07]  /*36a0*/  IMAD R2, R2, R18, RZ ;  /* 0x0000001202027224 */ /* 0x000fce00078e02ff */
.L_x_46:
[----:B------:R-:W-:Y:S05]  /*36b0*/  BSYNC B1 ;  /* 0x0000000000017941 */ /* 0x000fea0003800000 */
.L_x_45:
[----:B------:R-:W2:Y:S01]  /*36c0*/  LDL.LU R3, [R1+0x10] ;  /* 0x0000100001037983 */ /* 0x000ea20000300800 */
[----:B------:R-:W-:Y:S01]  /*36d0*/  BSSY B1, `(.L_x_47) ;  /* 0x0000007000017945 */ /* 0x000fe20003800000 */
[----:B--2---:R-:W-:-:S05]  /*36e0*/  @!P2 IMAD R3, R3, R17, R2 ;  /* 0x000000110303a224 */ /* 0x004fca00078e0202 */
[----:B------:R1:W-:Y:S01]  /*36f0*/  @!P2 STG.E.U8 desc[UR36][R4.64+0x8], R3 ;  /* 0x000008030400a986 */ /* 0x0003e2000c101124 */
[----:B------:R-:W-:Y:S05]  /*3700*/  @P3 BRA `(.L_x_48) ;  /* 0x00000000000c3947 */ /* 0x000fea0003800000 */
[----:B------:R-:W2:Y:S02]  /*3710*/  LDG.E.U8 R16, desc[UR36][R14.64+0x9] ;  /* 0x000009240e107981 */ /* 0x000ea4000c1e1100 */
[----:B--2---:R-:W-:-:S05]  /*3720*/  PRMT R2, R16, 0x8880, RZ ;  /* 0x0000888010027816 */ /* 0x004fca00000000ff */
[----:B------:R-:W-:-:S07]  /*3730*/  IMAD R2, R2, R18, RZ ;  /* 0x0000001202027224 */ /* 0x000fce00078e02ff */
.L_x_48:
[----:B------:R-:W-:Y:S05]  /*3740*/  BSYNC B1 ;  /* 0x0000000000017941 */ /* 0x000fea0003800000 */
.L_x_47:
[----:B-1----:R-:W2:Y:S01]  /*3750*/  LDL.LU R3, [R1+0x14] ;  /* 0x0000140001037983 */ /* 0x002ea20000300800 */
[C---:B------:R-:W-:Y:S01]  /*3760*/  ISETP.LT.OR P2, PT, R0.reuse, 0x9, !P0 ;  /* 0x000000090000780c */ /* 0x040fe20004741670 */
[----:B------:R-:W-:Y:S01]  /*3770*/  BSSY B1, `(.L_x_49) ;  /* 0x000000b000017945 */ /* 0x000fe20003800000 */
[C---:B------:R-:W-:Y:S02]  /*3780*/  ISETP.LT.OR P4, PT, R0.reuse, 0x11, !P1 ;  /* 0x000000110000780c */ /* 0x040fe40004f81670 */
[C---:B------:R-:W-:Y:S02]  /*3790*/  ISETP.LT.OR P5, PT, R0.reuse, 0x12, !P1 ;  /* 0x000000120000780c */ /* 0x040fe40004fa1670 */
[----:B------:R-:W-:Y:S01]  /*37a0*/  ISETP.LT.OR P6, PT, R0, 0x11, !P0 ;  /* 0x000000110000780c */ /* 0x000fe200047c1670 */
[----:B--2---:R-:W-:-:S05]  /*37b0*/  @!P3 IMAD R3, R3, R17, R2 ;  /* 0x000000110303b224 */ /* 0x004fca00078e0202 */
[----:B------:R1:W-:Y:S01]  /*37c0*/  @!P3 STG.E.U8 desc[UR36][R4.64+0x9], R3 ;  /* 0x000009030400b986 */ /* 0x0003e2000c101124 */
[----:B------:R-:W-:Y:S01]  /*37d0*/  ISETP.LT.OR P3, PT, R0, 0xa, !P0 ;  /* 0x0000000a0000780c */ /* 0x000fe20004761670 */
[----:B------:R-:W-:-:S12]  /*37e0*/  @P2 BRA `(.L_x_50) ;  /* 0x00000000000c2947 */ /* 0x000fd80003800000 */
[----:B------:R-:W2:Y:S02]  /*37f0*/  LDG.E.U8 R16, desc[UR36][R12.64+0x8] ;  /* 0x000008240c107981 */ /* 0x000ea4000c1e1100 */
[----:B--2---:R-:W-:-:S05]  /*3800*/  PRMT R2, R16, 0x8880, RZ ;  /* 0x0000888010027816 */ /* 0x004fca00000000ff */
[----:B------:R-:W-:-:S07]  /*3810*/  IMAD R2, R2, R18, RZ ;  /* 0x0000001202027224 */ /* 0x000fce00078e02ff */
.L_x_50:
[----:B------:R-:W-:Y:S05]  /*3820*/  BSYNC B1 ;  /* 0x0000000000017941 */ /* 0x000fea0003800000 */
.L_x_49:
[----:B-1----:R-:W2:Y:S01]  /*3830*/  LDL.LU R3, [R1+0x18] ;  /* 0x0000180001037983 */ /* 0x002ea20000300800 */
[----:B------:R-:W-:Y:S01]  /*3840*/  BSSY B1, `(.L_x_51) ;  /* 0x0000007000017945 */ /* 0x000fe20003800000 */
[----:B--2---:R-:W-:-:S05]  /*3850*/  @!P2 IMAD R3, R3, R17, R2 ;  /* 0x000000110303a224 */ /* 0x004fca00078e0202 */
[----:B------:R1:W-:Y:S01]  /*3860*/  @!P2 STG.E.U8 desc[UR36][R10.64+0x8], R3 ;  /* 0x000008030a00a986 */ /* 0x0003e2000c101124 */
[----:B------:R-:W-:Y:S05]  /*3870*/  @P3 BRA `(.L_x_52) ;  /* 0x00000000000c3947 */ /* 0x000fea0003800000 */
[----:B------:R-:W2:Y:S02]  /*3880*/  LDG.E.U8 R16, desc[UR36][R12.64+0x9] ;  /* 0x000009240c107981 */ /* 0x000ea4000c1e1100 */
[----:B--2---:R-:W-:-:S05]  /*3890*/  PRMT R2, R16, 0x8880, RZ ;  /* 0x0000888010027816 */ /* 0x004fca00000000ff */
[----:B------:R-:W-:-:S07]  /*38a0*/  IMAD R2, R2, R18, RZ ;  /* 0x0000001202027224 */ /* 0x000fce00078e02ff */
.L_x_52:
[----:B------:R-:W-:Y:S05]  /*38b0*/  BSYNC B1 ;  /* 0x0000000000017941 */ /* 0x000fea0003800000 */
.L_x_51:
        /* <DEDUP_REMOVED lines=8> */
.L_x_54:
[----:B------:R-:W-:Y:S05]  /*3940*/  BSYNC B1 ;  /* 0x0000000000017941 */ /* 0x000fea0003800000 */
.L_x_53:
        /* <DEDUP_REMOVED lines=8> */
.L_x_56:
[----:B------:R-:W-:Y:S05]  /*39d0*/  BSYNC B1 ;  /* 0x0000000000017941 */ /* 0x000fea0003800000 */
.L_x_55:
        /* <DEDUP_REMOVED lines=8> */
.L_x_58:
[----:B------:R-:W-:Y:S05]  /*3a60*/  BSYNC B1 ;  /* 0x0000000000017941 */ /* 0x000fea0003800000 */
.L_x_57:
        /* <DEDUP_REMOVED lines=13> */
.L_x_60:
[----:B------:R-:W-:Y:S05]  /*3b40*/  BSYNC B1 ;  /* 0x0000000000017941 */ /* 0x000fea0003800000 */
.L_x_59:
        /* <DEDUP_REMOVED lines=8> */
.L_x_62:
[----:B------:R-:W-:Y:S05]  /*3bd0*/  BSYNC B1 ;  /* 0x0000000000017941 */ /* 0x000fea0003800000 */
.L_x_61:
        /* <DEDUP_REMOVED lines=8> */
.L_x_64:
[----:B------:R-:W-:Y:S05]  /*3c60*/  BSYNC B1 ;  /* 0x0000000000017941 */ /* 0x000fea0003800000 */
.L_x_63:
        /* <DEDUP_REMOVED lines=8> */
.L_x_66:
[----:B------:R-:W-:Y:S05]  /*3cf0*/  BSYNC B1 ;  /* 0x0000000000017941 */ /* 0x000fea0003800000 */
.L_x_65:
        /* <DEDUP_REMOVED lines=8> */
.L_x_68:
[----:B------:R-:W-:Y:S05]  /*3d80*/  BSYNC B1 ;  /* 0x0000000000017941 */ /* 0x000fea0003800000 */
.L_x_67:
        /* <DEDUP_REMOVED lines=13> */
.L_x_70:
[----:B------:R-:W-:Y:S05]  /*3e60*/  BSYNC B1 ;  /* 0x0000000000017941 */ /* 0x000fea0003800000 */
.L_x_69:
        /* <DEDUP_REMOVED lines=8> */
.L_x_72:
[----:B------:R-:W-:Y:S05]  /*3ef0*/  BSYNC B1 ;  /* 0x0000000000017941 */ /* 0x000fea0003800000 */
.L_x_71:
        /* <DEDUP_REMOVED lines=8> */
.L_x_74:
[----:B------:R-:W-:Y:S05]  /*3f80*/  BSYNC B1 ;  /* 0x0000000000017941 */ /* 0x000fea0003800000 */
.L_x_73:
        /* <DEDUP_REMOVED lines=8> */
.L_x_76:
[----:B------:R-:W-:Y:S05]  /*4010*/  BSYNC B1 ;  /* 0x0000000000017941 */ /* 0x000fea0003800000 */
.L_x_75:
        /* <DEDUP_REMOVED lines=8> */
.L_x_78:
[----:B------:R-:W-:Y:S05]  /*40a0*/  BSYNC B1 ;  /* 0x0000000000017941 */ /* 0x000fea0003800000 */
.L_x_77:
        /* <DEDUP_REMOVED lines=13> */
.L_x_80:
[----:B------:R-:W-:Y:S05]  /*4180*/  BSYNC B1 ;  /* 0x0000000000017941 */ /* 0x000fea0003800000 */
.L_x_79:
        /* <DEDUP_REMOVED lines=8> */
.L_x_82:
[----:B------:R-:W-:Y:S05]  /*4210*/  BSYNC B1 ;  /* 0x0000000000017941 */ /* 0x000fea0003800000 */
.L_x_81:
        /* <DEDUP_REMOVED lines=8> */
.L_x_84:
[----:B------:R-:W-:Y:S05]  /*42a0*/  BSYNC B1 ;  /* 0x0000000000017941 */ /* 0x000fea0003800000 */
.L_x_83:
        /* <DEDUP_REMOVED lines=8> */
.L_x_86:
[----:B------:R-:W-:Y:S05]  /*4330*/  BSYNC B1 ;  /* 0x0000000000017941 */ /* 0x000fea0003800000 */
.L_x_85:
        /* <DEDUP_REMOVED lines=8> */
.L_x_88:
[----:B------:R-:W-:Y:S05]  /*43c0*/  BSYNC B1 ;  /* 0x0000000000017941 */ /* 0x000fea0003800000 */
.L_x_87:
        /* <DEDUP_REMOVED lines=13> */
.L_x_90:
[----:B------:R-:W-:Y:S05]  /*44a0*/  BSYNC B1 ;  /* 0x0000000000017941 */ /* 0x000fea0003800000 */
.L_x_89:
        /* <DEDUP_REMOVED lines=8> */
.L_x_92:
[----:B------:R-:W-:Y:S05]  /*4530*/  BSYNC B1 ;  /* 0x0000000000017941 */ /* 0x000fea0003800000 */
.L_x_91:
        /* <DEDUP_REMOVED lines=8> */
.L_x_94:
[----:B------:R-:W-:Y:S05]  /*45c0*/  BSYNC B1 ;  /* 0x0000000000017941 */ /* 0x000fea0003800000 */
.L_x_93:
        /* <DEDUP_REMOVED lines=8> */
.L_x_96:
[----:B------:R-:W-:Y:S05]  /*4650*/  BSYNC B1 ;  /* 0x0000000000017941 */ /* 0x000fea0003800000 */
.L_x_95:
        /* <DEDUP_REMOVED lines=8> */
.L_x_98:
[----:B------:R-:W-:Y:S05]  /*46e0*/  BSYNC B1 ;  /* 0x0000000000017941 */ /* 0x000fea0003800000 */
.L_x_97:
        /* <DEDUP_REMOVED lines=13> */
.L_x_100:
[----:B------:R-:W-:Y:S05]  /*47c0*/  BSYNC B1 ;  /* 0x0000000000017941 */ /* 0x000fea0003800000 */
.L_x_99:
        /* <DEDUP_REMOVED lines=8> */
.L_x_102:
[----:B------:R-:W-:Y:S05]  /*4850*/  BSYNC B1 ;  /* 0x0000000000017941 */ /* 0x000fea0003800000 */
.L_x_101:
        /* <DEDUP_REMOVED lines=8> */
.L_x_104:
[----:B------:R-:W-:Y:S05]  /*48e0*/  BSYNC B1 ;  /* 0x0000000000017941 */ /* 0x000fea0003800000 */
.L_x_103:
        /* <DEDUP_REMOVED lines=8> */
.L_x_106:
[----:B------:R-:W-:Y:S05]  /*4970*/  BSYNC B1 ;  /* 0x0000000000017941 */ /* 0x000fea0003800000 */
.L_x_105:
        /* <DEDUP_REMOVED lines=8> */
.L_x_108:
[----:B------:R-:W-:Y:S05]  /*4a00*/  BSYNC B1 ;  /* 0x0000000000017941 */ /* 0x000fea0003800000 */
.L_x_107:
        /* <DEDUP_REMOVED lines=13> */
.L_x_110:
[----:B------:R-:W-:Y:S05]  /*4ae0*/  BSYNC B1 ;  /* 0x0000000000017941 */ /* 0x000fea0003800000 */
.L_x_109:
        /* <DEDUP_REMOVED lines=8> */
.L_x_112:
[----:B------:R-:W-:Y:S05]  /*4b70*/  BSYNC B1 ;  /* 0x0000000000017941 */ /* 0x000fea0003800000 */
.L_x_111:
        /* <DEDUP_REMOVED lines=8> */
.L_x_114:
[----:B------:R-:W-:Y:S05]  /*4c00*/  BSYNC B1 ;  /* 0x0000000000017941 */ /* 0x000fea0003800000 */
.L_x_113:
        /* <DEDUP_REMOVED lines=8> */
.L_x_116:
[----:B------:R-:W-:Y:S05]  /*4c90*/  BSYNC B1 ;  /* 0x0000000000017941 */ /* 0x000fea0003800000 */
.L_x_115:
        /* <DEDUP_REMOVED lines=8> */
.L_x_118:
[----:B------:R-:W-:Y:S05]  /*4d20*/  BSYNC B1 ;  /* 0x0000000000017941 */ /* 0x000fea0003800000 */
.L_x_117:
        /* <DEDUP_REMOVED lines=13> */
.L_x_120:
[----:B------:R-:W-:Y:S05]  /*4e00*/  BSYNC B1 ;  /* 0x0000000000017941 */ /* 0x000fea0003800000 */
.L_x_119:
        /* <DEDUP_REMOVED lines=8> */
.L_x_122:
[----:B------:R-:W-:Y:S05]  /*4e90*/  BSYNC B1 ;  /* 0x0000000000017941 */ /* 0x000fea0003800000 */
.L_x_121:
        /* <DEDUP_REMOVED lines=8> */
.L_x_124:
[----:B------:R-:W-:Y:S05]  /*4f20*/  BSYNC B1 ;  /* 0x0000000000017941 */ /* 0x000fea0003800000 */
.L_x_123:
        /* <DEDUP_REMOVED lines=8> */
.L_x_126:
[----:B------:R-:W-:Y:S05]  /*4fb0*/  BSYNC B1 ;  /* 0x0000000000017941 */ /* 0x000fea0003800000 */
.L_x_125:
        /* <DEDUP_REMOVED lines=8> */
.L_x_128:
[----:B------:R-:W-:Y:S05]  /*5040*/  BSYNC B1 ;  /* 0x0000000000017941 */ /* 0x000fea0003800000 */
.L_x_127:
        /* <DEDUP_REMOVED lines=13> */
.L_x_130:
[----:B------:R-:W-:Y:S05]  /*5120*/  BSYNC B1 ;  /* 0x0000000000017941 */ /* 0x000fea0003800000 */
.L_x_129:
        /* <DEDUP_REMOVED lines=8> */
.L_x_132:
[----:B------:R-:W-:Y:S05]  /*51b0*/  BSYNC B1 ;  /* 0x0000000000017941 */ /* 0x000fea0003800000 */
.L_x_131:
        /* <DEDUP_REMOVED lines=8> */
.L_x_134:
[----:B------:R-:W-:Y:S05]  /*5240*/  BSYNC B1 ;  /* 0x0000000000017941 */ /* 0x000fea0003800000 */
.L_x_133:
        /* <DEDUP_REMOVED lines=8> */
.L_x_136:
[----:B------:R-:W-:Y:S05]  /*52d0*/  BSYNC B1 ;  /* 0x0000000000017941 */ /* 0x000fea0003800000 */
.L_x_135:
        /* <DEDUP_REMOVED lines=8> */
.L_x_138:
[----:B------:R-:W-:Y:S05]  /*5360*/  BSYNC B1 ;  /* 0x0000000000017941 */ /* 0x000fea0003800000 */
.L_x_137:
        /* <DEDUP_REMOVED lines=13> */
.L_x_140:
[----:B------:R-:W-:Y:S05]  /*5440*/  BSYNC B1 ;  /* 0x0000000000017941 */ /* 0x000fea0003800000 */
.L_x_139:
        /* <DEDUP_REMOVED lines=8> */
.L_x_142:
[----:B------:R-:W-:Y:S05]  /*54d0*/  BSYNC B1 ;  /* 0x0000000000017941 */ /* 0x000fea0003800000 */
.L_x_141:
[----:B-1----:R-:W2:Y:S01]  /*54e0*/  LDL.LU R3, [R1+0xd0] ;  /* 0x0000d00001037983 */ /* 0x002ea20000300800 */
[----:B------:R-:W-:Y:S01]  /*54f0*/  BSSY B1, `(.L_x_143) ;  /* 0x0000007000017945 */ /* 0x000fe20003800000 */
[----:B--2---:R-:W-:-:S05]  /*5500*/  @!P3 IMAD R3, R3, R17, R2 ;  /* 0x000000110303b224 */ /* 0x004fca00078e0202 */
[----:B------:R1:W-:Y:S01]  /*5510*/  @!P3 STG.E.U8 desc[UR36][R4.64+0x68], R3 ;  /* 0x000068030400b986 */ /* 0x0003e2000c101124 */
[----:B------:R-:W-:Y:S05]  /*5520*/  @P5 BRA `(.L_x_144) ;  /* 0x00000000000c5947 */ /* 0x000fea0003800000 */
[----:B------:R-:W1:Y:S02]  /*5530*/  LDG.E.U8 R16, desc[UR36][R14.64+0x69] ;  /* 0x000069240e107981 */ /* 0x000e64000c1e1100 */
[----:B-1----:R-:W-:-:S05]  /*5540*/  PRMT R3, R16, 0x8880, RZ ;  /* 0x0000888010037816 */ /* 0x002fca00000000ff */
[----:B------:R-:W-:-:S07]  /*5550*/  IMAD R2, R3, R18, RZ ;  /* 0x0000001203027224 */ /* 0x000fce00078e02ff */
.L_x_144:
[----:B------:R-:W-:Y:S05]  /*5560*/  BSYNC B1 ;  /* 0x0000000000017941 */ /* 0x000fea0003800000 */
.L_x_143:
        /* <DEDUP_REMOVED lines=8> */
.L_x_146:
[----:B------:R-:W-:Y:S05]  /*55f0*/  BSYNC B1 ;  /* 0x0000000000017941 */ /* 0x000fea0003800000 */
.L_x_145:
        /* <DEDUP_REMOVED lines=8> */
.L_x_148:
[----:B------:R-:W-:Y:S05]  /*5680*/  BSYNC B1 ;  /* 0x0000000000017941 */ /* 0x000fea0003800000 */
.L_x_147:
        /* <DEDUP_REMOVED lines=10> */
[----:B------:R-:W1:Y:S02]  /*5730*/  LDG.E.U8 R16, desc[UR36][R14.64+0x70] ;  /* 0x000070240e107981 */ /* 0x000e64000c1e1100 */
[----:B-1----:R-:W-:-:S05]  /*5740*/  PRMT R3, R16, 0x8880, RZ ;  /* 0x0000888010037816 */ /* 0x002fca00000000ff */
[----:B------:R-:W-:-:S07]  /*5750*/  IMAD R2, R3, R18, RZ ;  /* 0x0000001203027224 */ /* 0x000fce00078e02ff */
.L_x_150:
[----:B------:R-:W-:Y:S05]  /*5760*/  BSYNC B1 ;  /* 0x0000000000017941 */ /* 0x000fea0003800000 */
.L_x_149:
        /* <DEDUP_REMOVED lines=8> */
.L_x_152:
[----:B------:R-:W-:Y:S05]  /*57f0*/  BSYNC B1 ;  /* 0x0000000000017941 */ /* 0x000fea0003800000 */
.L_x_151:
        /* <DEDUP_REMOVED lines=8> */
.L_x_154:
[----:B------:R-:W-:Y:S05]  /*5880*/  BSYNC B1 ;  /* 0x0000000000017941 */ /* 0x000fea0003800000 */
.L_x_153:
        /* <DEDUP_REMOVED lines=8> */
.L_x_156:
[----:B------:R-:W-:Y:S05]  /*5910*/  BSYNC B1 ;  /* 0x0000000000017941 */ /* 0x000fea0003800000 */
.L_x_155:
        /* <DEDUP_REMOVED lines=8> */
.L_x_158:
[----:B------:R-:W-:Y:S05]  /*59a0*/  BSYNC B1 ;  /* 0x0000000000017941 */ /* 0x000fea0003800000 */
.L_x_157:
        /* <DEDUP_REMOVED lines=13> */
.L_x_160:
[----:B------:R-:W-:Y:S05]  /*5a80*/  BSYNC B1 ;  /* 0x0000000000017941 */ /* 0x000fea0003800000 */
.L_x_159:
        /* <DEDUP_REMOVED lines=8> */
.L_x_162:
[----:B------:R-:W-:Y:S05]  /*5b10*/  BSYNC B1 ;  /* 0x0000000000017941 */ /* 0x000fea0003800000 */
.L_x_161:
        /* <DEDUP_REMOVED lines=8> */
.L_x_164:
[----:B------:R-:W-:Y:S05]  /*5ba0*/  BSYNC B1 ;  /* 0x0000000000017941 */ /* 0x000fea0003800000 */
.L_x_163:
        /* <DEDUP_REMOVED lines=8> */
.L_x_166:
[----:B------:R-:W-:Y:S05]  /*5c30*/  BSYNC B1 ;  /* 0x0000000000017941 */ /* 0x000fea0003800000 */
.L_x_165:
        /* <DEDUP_REMOVED lines=8> */
.L_x_168:
[----:B------:R-:W-:Y:S05]  /*5cc0*/  BSYNC B1 ;  /* 0x0000000000017941 */ /* 0x000fea0003800000 */
.L_x_167:
        /* <DEDUP_REMOVED lines=13> */
.L_x_170:
[----:B------:R-:W-:Y:S05]  /*5da0*/  BSYNC B1 ;  /* 0x0000000000017941 */ /* 0x000fea0003800000 */
.L_x_169:
        /* <DEDUP_REMOVED lines=8> */
.L_x_172:
[----:B------:R-:W-:Y:S05]  /*5e30*/  BSYNC B1 ;  /* 0x0000000000017941 */ /* 0x000fea0003800000 */
.L_x_171:
        /* <DEDUP_REMOVED lines=8> */
.L_x_174:
[----:B------:R-:W-:Y:S05]  /*5ec0*/  BSYNC B1 ;  /* 0x0000000000017941 */ /* 0x000fea0003800000 */
.L_x_173:
        /* <DEDUP_REMOVED lines=8> */
.L_x_176:
[----:B------:R-:W-:Y:S05]  /*5f50*/  BSYNC B1 ;  /* 0x0000000000017941 */ /* 0x000fea0003800000 */
.L_x_175:
        /* <DEDUP_REMOVED lines=8> */
.L_x_178:
[----:B------:R-:W-:Y:S05]  /*5fe0*/  BSYNC B1 ;  /* 0x0000000000017941 */ /* 0x000fea0003800000 */
.L_x_177:
        /* <DEDUP_REMOVED lines=13> */
.L_x_180:
[----:B------:R-:W-:Y:S05]  /*60c0*/  BSYNC B1 ;  /* 0x0000000000017941 */ /* 0x000fea0003800000 */
.L_x_179:
        /* <DEDUP_REMOVED lines=8> */
.L_x_182:
[----:B------:R-:W-:Y:S05]  /*6150*/  BSYNC B1 ;  /* 0x0000000000017941 */ /* 0x000fea0003800000 */
.L_x_181:
        /* <DEDUP_REMOVED lines=8> */
.L_x_184:
[----:B------:R-:W-:Y:S05]  /*61e0*/  BSYNC B1 ;  /* 0x0000000000017941 */ /* 0x000fea0003800000 */
.L_x_183:
        /* <DEDUP_REMOVED lines=8> */
.L_x_186:
[----:B------:R-:W-:Y:S05]  /*6270*/  BSYNC B1 ;  /* 0x0000000000017941 */ /* 0x000fea0003800000 */
.L_x_185:
        /* <DEDUP_REMOVED lines=8> */
.L_x_188:
[----:B------:R-:W-:Y:S05]  /*6300*/  BSYNC B1 ;  /* 0x0000000000017941 */ /* 0x000fea0003800000 */
.L_x_187:
        /* <DEDUP_REMOVED lines=13> */
.L_x_190:
[----:B------:R-:W-:Y:S05]  /*63e0*/  BSYNC B1 ;  /* 0x0000000000017941 */ /* 0x000fea0003800000 */
.L_x_189:
        /* <DEDUP_REMOVED lines=8> */
.L_x_192:
[----:B------:R-:W-:Y:S05]  /*6470*/  BSYNC B1 ;  /* 0x0000000000017941 */ /* 0x000fea0003800000 */
.L_x_191:
        /* <DEDUP_REMOVED lines=8> */
.L_x_194:
[----:B------:R-:W-:Y:S05]  /*6500*/  BSYNC B1 ;  /* 0x0000000000017941 */ /* 0x000fea0003800000 */
.L_x_193:
        /* <DEDUP_REMOVED lines=8> */
.L_x_196:
[----:B------:R-:W-:Y:S05]  /*6590*/  BSYNC B1 ;  /* 0x0000000000017941 */ /* 0x000fea0003800000 */
.L_x_195:
        /* <DEDUP_REMOVED lines=8> */
.L_x_198:
[----:B------:R-:W-:Y:S05]  /*6620*/  BSYNC B1 ;  /* 0x0000000000017941 */ /* 0x000fea0003800000 */
.L_x_197:
        /* <DEDUP_REMOVED lines=13> */
.L_x_200:
[----:B------:R-:W-:Y:S05]  /*6700*/  BSYNC B1 ;  /* 0x0000000000017941 */ /* 0x000fea0003800000 */
.L_x_199:
        /* <DEDUP_REMOVED lines=8> */
.L_x_202:
[----:B------:R-:W-:Y:S05]  /*6790*/  BSYNC B1 ;  /* 0x0000000000017941 */ /* 0x000fea0003800000 */
.L_x_201:
        /* <DEDUP_REMOVED lines=8> */
.L_x_204:
[----:B------:R-:W-:Y:S05]  /*6820*/  BSYNC B1 ;  /* 0x0000000000017941 */ /* 0x000fea0003800000 */
.L_x_203:
        /* <DEDUP_REMOVED lines=8> */
.L_x_206:
[----:B------:R-:W-:Y:S05]  /*68b0*/  BSYNC B1 ;  /* 0x0000000000017941 */ /* 0x000fea0003800000 */
.L_x_205:
        /* <DEDUP_REMOVED lines=8> */
.L_x_208:
[----:B------:R-:W-:Y:S05]  /*6940*/  BSYNC B1 ;  /* 0x0000000000017941 */ /* 0x000fea0003800000 */
.L_x_207:
        /* <DEDUP_REMOVED lines=13> */
.L_x_210:
[----:B------:R-:W-:Y:S05]  /*6a20*/  BSYNC B1 ;  /* 0x0000000000017941 */ /* 0x000fea0003800000 */
.L_x_209:
        /* <DEDUP_REMOVED lines=8> */
.L_x_212:
[----:B------:R-:W-:Y:S05]  /*6ab0*/  BSYNC B1 ;  /* 0x0000000000017941 */ /* 0x000fea0003800000 */
.L_x_211:
        /* <DEDUP_REMOVED lines=8> */
.L_x_214:
[----:B------:R-:W-:Y:S05]  /*6b40*/  BSYNC B1 ;  /* 0x0000000000017941 */ /* 0x000fea0003800000 */
.L_x_213:
        /* <DEDUP_REMOVED lines=8> */
.L_x_216:
[----:B------:R-:W-:Y:S05]  /*6bd0*/  BSYNC B1 ;  /* 0x0000000000017941 */ /* 0x000fea0003800000 */
.L_x_215:
        /* <DEDUP_REMOVED lines=8> */
.L_x_218:
[----:B------:R-:W-:Y:S05]  /*6c60*/  BSYNC B1 ;  /* 0x0000000000017941 */ /* 0x000fea0003800000 */
.L_x_217:
        /* <DEDUP_REMOVED lines=13> */
.L_x_220:
[----:B------:R-:W-:Y:S05]  /*6d40*/  BSYNC B1 ;  /* 0x0000000000017941 */ /* 0x000fea0003800000 */
.L_x_219:
        /* <DEDUP_REMOVED lines=8> */
.L_x_222:
[----:B------:R-:W-:Y:S05]  /*6dd0*/  BSYNC B1 ;  /* 0x0000000000017941 */ /* 0x000fea0003800000 */
.L_x_221:
        /* <DEDUP_REMOVED lines=8> */
.L_x_224:
[----:B------:R-:W-:Y:S05]  /*6e60*/  BSYNC B1 ;  /* 0x0000000000017941 */ /* 0x000fea0003800000 */
.L_x_223:
        /* <DEDUP_REMOVED lines=8> */
.L_x_226:
[----:B------:R-:W-:Y:S05]  /*6ef0*/  BSYNC B1 ;  /* 0x0000000000017941 */ /* 0x000fea0003800000 */
.L_x_225:
        /* <DEDUP_REMOVED lines=8> */
.L_x_228:
[----:B------:R-:W-:Y:S05]  /*6f80*/  BSYNC B1 ;  /* 0x0000000000017941 */ /* 0x000fea0003800000 */
.L_x_227:
        /* <DEDUP_REMOVED lines=13> */
.L_x_230:
[----:B------:R-:W-:Y:S05]  /*7060*/  BSYNC B1 ;  /* 0x0000000000017941 */ /* 0x000fea0003800000 */
.L_x_229:
        /* <DEDUP_REMOVED lines=8> */
.L_x_232:
[----:B------:R-:W-:Y:S05]  /*70f0*/  BSYNC B1 ;  /* 0x0000000000017941 */ /* 0x000fea0003800000 */
.L_x_231:
        /* <DEDUP_REMOVED lines=8> */
.L_x_234:
[----:B------:R-:W-:Y:S05]  /*7180*/  BSYNC B1 ;  /* 0x0000000000017941 */ /* 0x000fea0003800000 */
.L_x_233:
        /* <DEDUP_REMOVED lines=8> */
.L_x_236:
[----:B------:R-:W-:Y:S05]  /*7210*/  BSYNC B1 ;  /* 0x0000000000017941 */ /* 0x000fea0003800000 */
.L_x_235:
        /* <DEDUP_REMOVED lines=8> */
.L_x_238:
[----:B------:R-:W-:Y:S05]  /*72a0*/  BSYNC B1 ;  /* 0x0000000000017941 */ /* 0x000fea0003800000 */
.L_x_237:
        /* <DEDUP_REMOVED lines=13> */
.L_x_240:
[----:B------:R-:W-:Y:S05]  /*7380*/  BSYNC B1 ;  /* 0x0000000000017941 */ /* 0x000fea0003800000 */
.L_x_239:
        /* <DEDUP_REMOVED lines=8> */
.L_x_242:
[----:B------:R-:W-:Y:S05]  /*7410*/  BSYNC B1 ;  /* 0x0000000000017941 */ /* 0x000fea0003800000 */
.L_x_241:
        /* <DEDUP_REMOVED lines=8> */
.L_x_244:
[----:B------:R-:W-:Y:S05]  /*74a0*/  BSYNC B1 ;  /* 0x0000000000017941 */ /* 0x000fea0003800000 */
.L_x_243:
        /* <DEDUP_REMOVED lines=8> */
.L_x_246:
[----:B------:R-:W-:Y:S05]  /*7530*/  BSYNC B1 ;  /* 0x0000000000017941 */ /* 0x000fea0003800000 */
.L_x_245:
        /* <DEDUP_REMOVED lines=8> */
.L_x_248:
[----:B------:R-:W-:Y:S05]  /*75c0*/  BSYNC B1 ;  /* 0x0000000000017941 */ /* 0x000fea0003800000 */
.L_x_247:
        /* <DEDUP_REMOVED lines=13> */
.L_x_250:
[----:B------:R-:W-:Y:S05]  /*76a0*/  BSYNC B1 ;  /* 0x0000000000017941 */ /* 0x000fea0003800000 */
.L_x_249:
        /* <DEDUP_REMOVED lines=8> */
.L_x_252:
[----:B------:R-:W-:Y:S05]  /*7730*/  BSYNC B1 ;  /* 0x0000000000017941 */ /* 0x000fea0003800000 */
.L_x_251:
        /* <DEDUP_REMOVED lines=8> */
.L_x_254:
[----:B------:R-:W-:Y:S05]  /*77c0*/  BSYNC B1 ;  /* 0x0000000000017941 */ /* 0x000fea0003800000 */
.L_x_253:
        /* <DEDUP_REMOVED lines=8> */
.L_x_256:
[----:B------:R-:W-:Y:S05]  /*7850*/  BSYNC B1 ;  /* 0x0000000000017941 */ /* 0x000fea0003800000 */
.L_x_255:
        /* <DEDUP_REMOVED lines=8> */
.L_x_258:
[----:B------:R-:W-:Y:S05]  /*78e0*/  BSYNC B1 ;  /* 0x0000000000017941 */ /* 0x000fea0003800000 */
.L_x_257:
        /* <DEDUP_REMOVED lines=13> */
.L_x_260:
[----:B------:R-:W-:Y:S05]  /*79c0*/  BSYNC B1 ;  /* 0x0000000000017941 */ /* 0x000fea0003800000 */
.L_x_259:
        /* <DEDUP_REMOVED lines=8> */
.L_x_262:
[----:B------:R-:W-:Y:S05]  /*7a50*/  BSYNC B1 ;  /* 0x0000000000017941 */ /* 0x000fea0003800000 */
.L_x_261:
        /* <DEDUP_REMOVED lines=8> */
.L_x_264:
[----:B------:R-:W-:Y:S05]  /*7ae0*/  BSYNC B1 ;  /* 0x0000000000017941 */ /* 0x000fea0003800000 */
.L_x_263:
        /* <DEDUP_REMOVED lines=8> */
.L_x_266:
[----:B------:R-:W-:Y:S05]  /*7b70*/  BSYNC B1 ;  /* 0x0000000000017941 */ /* 0x000fea0003800000 */
.L_x_265:
        /* <DEDUP_REMOVED lines=8> */
.L_x_268:
[----:B------:R-:W-:Y:S05]  /*7c00*/  BSYNC B1 ;  /* 0x0000000000017941 */ /* 0x000fea0003800000 */
.L_x_267:
        /* <DEDUP_REMOVED lines=13> */
.L_x_270:
[----:B------:R-:W-:Y:S05]  /*7ce0*/  BSYNC B1 ;  /* 0x0000000000017941 */ /* 0x000fea0003800000 */
.L_x_269:
        /* <DEDUP_REMOVED lines=8> */
.L_x_272:
[----:B------:R-:W-:Y:S05]  /*7d70*/  BSYNC B1 ;  /* 0x0000000000017941 */ /* 0x000fea0003800000 */
.L_x_271:
        /* <DEDUP_REMOVED lines=8> */
.L_x_274:
[----:B------:R-:W-:Y:S05]  /*7e00*/  BSYNC B1 ;  /* 0x0000000000017941 */ /* 0x000fea0003800000 */
.L_x_273:
        /* <DEDUP_REMOVED lines=8> */
.L_x_276:
[----:B------:R-:W-:Y:S05]  /*7e90*/  BSYNC B1 ;  /* 0x0000000000017941 */ /* 0x000fea0003800000 */
.L_x_275:
        /* <DEDUP_REMOVED lines=8> */
.L_x_278:
[----:B------:R-:W-:Y:S05]  /*7f20*/  BSYNC B1 ;  /* 0x0000000000017941 */ /* 0x000fea0003800000 */
.L_x_277:
[----:B-1----:R-:W2:Y:S01]  /*7f30*/  LDL.LU R3, [R1+0x1e0] ;  /* 0x0001e00001037983 */ /* 0x002ea20000300800 */
[C---:B------:R-:W-:Y:S01]  /*7f40*/  ISETP.LT.OR P2, PT, R0.reuse, 0xf2, !P1 ;  /* 0x000000f20000780c */ /* 0x040fe20004f41670 */
[----:B------:R-:W-:Y:S01]  /*7f50*/  BSSY B1, `(.L_x_279) ;  /* 0x000000c000017945 */ /* 0x000fe20003800000 */
[----:B------:R-:W-:Y:S02]  /*7f60*/  ISETP.LT.OR P6, PT, R0, 0xf9, !P1 ;  /* 0x000000f90000780c */ /* 0x000fe40004fc1670 */
[----:B------:R-:W-:Y:S02]  /*7f70*/  IADD3 R163, P3, R160, 0x80, RZ ;  /* 0x00000080a0a37810 */ /* 0x000fe40007f7e0ff */
        /* <DEDUP_REMOVED lines=9> */
.L_x_280:
[----:B------:R-:W-:Y:S05]  /*8010*/  BSYNC B1 ;  /* 0x0000000000017941 */ /* 0x000fea0003800000 */
.L_x_279:
        /* <DEDUP_REMOVED lines=8> */
.L_x_282:
[----:B------:R-:W-:Y:S05]  /*80a0*/  BSYNC B1 ;  /* 0x0000000000017941 */ /* 0x000fea0003800000 */
.L_x_281:
        /* <DEDUP_REMOVED lines=8> */
.L_x_284:
[----:B------:R-:W-:Y:S05]  /*8130*/  BSYNC B1 ;  /* 0x0000000000017941 */ /* 0x000fea0003800000 */
.L_x_283:
        /* <DEDUP_REMOVED lines=8> */
.L_x_286:
[----:B------:R-:W-:Y:S05]  /*81c0*/  BSYNC B1 ;  /* 0x0000000000017941 */ /* 0x000fea0003800000 */
.L_x_285:
[----:B-1----:R-:W2:Y:S01]  /*81d0*/  LDL.LU R3, [R1+0x1f0] ;  /* 0x0001f00001037983 */ /* 0x002ea20000300800 */
[----:B------:R-:W-:Y:S01]  /*81e0*/  BSSY B1, `(.L_x_287) ;  /* 0x0000008000017945 */ /* 0x000fe20003800000 */
[----:B------:R-:W-:-:S04]  /*81f0*/  IMAD.WIDE.U32 R160, R163, R20, R158 ;  /* 0x00000014a3a07225 */ /* 0x000fc800078e009e */
[----:B--2---:R-:W-:-:S05]  /*8200*/  @!P6 IMAD R3, R3, R17, R2 ;  /* 0x000000110303e224 */ /* 0x004fca00078e0202 */
[----:B------:R1:W-:Y:S01]  /*8210*/  @!P6 STG.E.U8 desc[UR36][R4.64+0xf8], R3 ;  /* 0x0000f8030400e986 */ /* 0x0003e2000c101124 */
[----:B------:R-:W-:Y:S05]  /*8220*/  @P1 BRA `(.L_x_288) ;  /* 0x00000000000c1947 */ /* 0x000fea0003800000 */
[----:B------:R-:W1:Y:S02]  /*8230*/  LDG.E.U8 R16, desc[UR36][R14.64+0xf9] ;  /* 0x0000f9240e107981 */ /* 0x000e64000c1e1100 */
[----:B-1----:R-:W-:-:S05]  /*8240*/  PRMT R3, R16, 0x8880, RZ ;  /* 0x0000888010037816 */ /* 0x002fca00000000ff */
[----:B------:R-:W-:-:S07]  /*8250*/  IMAD R2, R3, R18, RZ ;  /* 0x0000001203027224 */ /* 0x000fce00078e02ff */
.L_x_288:
[----:B------:R-:W-:Y:S05]  /*8260*/  BSYNC B1 ;  /* 0x0000000000017941 */ /* 0x000fea0003800000 */
.L_x_287:
[----:B-1----:R-:W2:Y:S01]  /*8270*/  LDL.LU R3, [R1+0x1f4] ;  /* 0x0001f40001037983 */ /* 0x002ea20000300800 */
[----:B------:R-:W-:Y:S01]  /*8280*/  IMAD.WIDE.U32 R158, R163, R20, R152 ;  /* 0x00000014a39e7225 */ /* 0x000fe200078e0098 */
[----:B------:R-:W-:Y:S01]  /*8290*/  ISETP.GE.AND P2, PT, R154, 0x81, PT ;  /* 0x000000819a00780c */ /* 0x000fe20003f46270 */
[----:B------:R-:W-:Y:S01]  /*82a0*/  BSSY B1, `(.L_x_289) ;  /* 0x000000e000017945 */ /* 0x000fe20003800000 */
[-C--:B------:R-:W-:Y:S01]  /*82b0*/  IADD3 R156, P5, P4, R156, R22.reuse, R160 ;  /* 0x000000169c9c7210 */ /* 0x080fe20007cbe0a0 */
[----:B0-----:R-:W-:Y:S01]  /*82c0*/  IMAD.X R15, RZ, RZ, UR9, P3 ;  /* 0x00000009ff0f7e24 */ /* 0x001fe200098e06ff */
[----:B------:R-:W-:Y:S02]  /*82d0*/  ISETP.LT.OR P6, PT, R0, 0x1, !P2 ;  /* 0x000000010000780c */ /* 0x000fe400057c1670 */
[----:B------:R-:W-:Y:S01]  /*82e0*/  IADD3 R14, P3, R158, R22, RZ ;  /* 0x000000169e0e7210 */ /* 0x000fe20007f7e0ff */
[----:B------:R-:W-:Y:S02]  /*82f0*/  IMAD R20, R15, R20, RZ ;  /* 0x000000140f147224 */ /* 0x000fe400078e02ff */
[----:B--2---:R-:W-:-:S05]  /*8300*/  @!P1 IMAD R3, R3, R17, R2 ;  /* 0x0000001103039224 */ /* 0x004fca00078e0202 */
[----:B------:R0:W-:Y:S01]  /*8310*/  @!P1 STG.E.U8 desc[UR36][R4.64+0xf9], R3 ;  /* 0x0000f90304009986 */ /* 0x0001e2000c101124 */
[C---:B------:R-:W-:Y:S02]  /*8320*/  ISETP.LT.OR P1, PT, R0.reuse, 0xf9, !P0 ;  /* 0x000000f90000780c */ /* 0x040fe40004721670 */
[----:B------:R-:W-:-:S11]  /*8330*/  ISETP.LT.OR P0, PT, R0, 0xfa, !P0 ;  /* 0x000000fa0000780c */ /* 0x000fd60004701670 */
[----:B0-----:R-:W-:Y:S05]  /*8340*/  @P1 BRA `(.L_x_290) ;  /* 0x00000000000c1947 */ /* 0x001fea0003800000 */
[----:B------:R-:W2:Y:S02]  /*8350*/  LDG.E.U8 R16, desc[UR36][R12.64+0xf8] ;  /* 0x0000f8240c107981 */ /* 0x000ea4000c1e1100 */
[----:B--2---:R-:W-:-:S05]  /*8360*/  PRMT R3, R16, 0x8880, RZ ;  /* 0x0000888010037816 */ /* 0x004fca00000000ff */
[----:B------:R-:W-:-:S07]  /*8370*/  IMAD R2, R3, R18, RZ ;  /* 0x0000001203027224 */ /* 0x000fce00078e02ff */
.L_x_290:
[----:B------:R-:W-:Y:S05]  /*8380*/  BSYNC B1 ;  /* 0x0000000000017941 */ /* 0x000fea0003800000 */
.L_x_289:
[----:B------:R-:W2:Y:S01]  /*8390*/  LDL.LU R3, [R1+0x1f8] ;  /* 0x0001f80001037983 */ /* 0x000ea20000300800 */
[----:B------:R-:W-:Y:S01]  /*83a0*/  BSSY B1, `(.L_x_291) ;  /* 0x0000008000017945 */ /* 0x000fe20003800000 */
[----:B------:R-:W-:Y:S02]  /*83b0*/  IMAD R21, R163, R21, R20 ;  /* 0x00000015a3157224 */ /* 0x000fe400078e0214 */
[----:B--2---:R-:W-:-:S05]  /*83c0*/  @!P1 IMAD R3, R3, R17, R2 ;  /* 0x0000001103039224 */ /* 0x004fca00078e0202 */
[----:B------:R0:W-:Y:S01]  /*83d0*/  @!P1 STG.E.U8 desc[UR36][R10.64+0xf8], R3 ;  /* 0x0000f8030a009986 */ /* 0x0001e2000c101124 */
[----:B------:R-:W-:Y:S05]  /*83e0*/  @P0 BRA `(.L_x_292) ;  /* 0x00000000000c0947 */ /* 0x000fea0003800000 */
[----:B------:R-:W0:Y:S02]  /*83f0*/  LDG.E.U8 R16, desc[UR36][R12.64+0xf9] ;  /* 0x0000f9240c107981 */ /* 0x000e24000c1e1100 */
[----:B0-----:R-:W-:-:S05]  /*8400*/  PRMT R3, R16, 0x8880, RZ ;  /* 0x0000888010037816 */ /* 0x001fca00000000ff */
[----:B------:R-:W-:-:S07]  /*8410*/  IMAD R2, R3, R18, RZ ;  /* 0x0000001203027224 */ /* 0x000fce00078e02ff */
.L_x_292:
[----:B------:R-:W-:Y:S05]  /*8420*/  BSYNC B1 ;  /* 0x0000000000017941 */ /* 0x000fea0003800000 */
.L_x_291:
[----:B0-----:R-:W2:Y:S01]  /*8430*/  LDL.LU R3, [R1+0x1fc] ;  /* 0x0001fc0001037983 */ /* 0x001ea20000300800 */
[----:B------:R-:W-:Y:S01]  /*8440*/  BSSY B1, `(.L_x_293) ;  /* 0x0000009000017945 */ /* 0x000fe20003800000 */
[----:B------:R-:W-:Y:S01]  /*8450*/  IADD3.X R15, R23, R159, R21, P3, !PT ;  /* 0x0000009f170f7210 */ /* 0x000fe20001ffe415 */
[----:B------:R-:W-:Y:S02]  /*8460*/  IMAD.IADD R160, R21, 0x1, R161 ;  /* 0x0000000115a07824 */ /* 0x000fe400078e02a1 */
[----:B--2---:R-:W-:-:S05]  /*8470*/  @!P0 IMAD R3, R3, R17, R2 ;  /* 0x0000001103038224 */ /* 0x004fca00078e0202 */
[----:B------:R0:W-:Y:S01]  /*8480*/  @!P0 STG.E.U8 desc[UR36][R10.64+0xf9], R3 ;  /* 0x0000f9030a008986 */ /* 0x0001e2000c101124 */
[----:B------:R-:W-:Y:S05]  /*8490*/  @P6 BRA `(.L_x_294) ;  /* 0x00000000000c6947 */ /* 0x000fea0003800000 */
[----:B------:R-:W0:Y:S02]  /*84a0*/  LDG.E.U8 R16, desc[UR36][R14.64] ;  /* 0x000000240e107981 */ /* 0x000e24000c1e1100 */
[----:B0-----:R-:W-:-:S05]  /*84b0*/  PRMT R3, R16, 0x8880, RZ ;  /* 0x0000888010037816 */ /* 0x001fca00000000ff */
[----:B------:R-:W-:-:S07]  /*84c0*/  IMAD R2, R3, R18, RZ ;  /* 0x0000001203027224 */ /* 0x000fce00078e02ff */
.L_x_294:
[----:B------:R-:W-:Y:S05]  /*84d0*/  BSYNC B1 ;  /* 0x0000000000017941 */ /* 0x000fea0003800000 */
.L_x_293:
[----:B------:R-:W-:Y:S01]  /*84e0*/  ISETP.LT.OR P3, PT, R0, 0x2, !P2 ;  /* 0x000000020000780c */ /* 0x000fe20005761670 */
[----:B0-----:R-:W-:Y:S01]  /*84f0*/  @!P6 IMAD R3, R24, R17, R2 ;  /* 0x000000111803e224 */ /* 0x001fe200078e0202 */
[----:B------:R-:W-:Y:S01]  /*8500*/  ISETP.GE.AND P0, PT, R154, 0x89, PT ;  /* 0x000000899a00780c */ /* 0x000fe20003f06270 */
[----:B------:R-:W-:Y:S01]  /*8510*/  BSSY B1, `(.L_x_295) ;  /* 0x000000b000017945 */ /* 0x000fe20003800000 */
[----:B------:R-:W-:Y:S02]  /*8520*/  IADD3.X R157, R153, R23, R160, P5, P4 ;  /* 0x00000017999d7210 */ /* 0x000fe40002fe84a0 */
[----:B------:R0:W-:Y:S01]  /*8530*/  @!P6 STG.E.U8 desc[UR36][R6.64], R3 ;  /* 0x000000030600e986 */ /* 0x0001e2000c101124 */
[C---:B------:R-:W-:Y:S02]  /*8540*/  ISETP.LT.OR P4, PT, R0.reuse, 0x1, !P0 ;  /* 0x000000010000780c */ /* 0x040fe40004781670 */
[C---:B------:R-:W-:Y:S02]  /*8550*/  ISETP.LT.OR P5, PT, R0.reuse, 0x2, !P0 ;  /* 0x000000020000780c */ /* 0x040fe400047a1670 */
[----:B------:R-:W-:-:S02]  /*8560*/  ISETP.LT.OR P6, PT, R0, 0x9, !P2 ;  /* 0x000000090000780c */ /* 0x000fc400057c1670 */
[----:B------:R-:W-:Y:S01]  /*8570*/  ISETP.LT.OR P1, PT, R0, 0xa, !P2 ;  /* 0x0000000a0000780c */ /* 0x000fe20005721670 */
[----:B------:R-:W-:-:S12]  /*8580*/  @P3 BRA `(.L_x_296) ;  /* 0x00000000000c3947 */ /* 0x000fd80003800000 */
[----:B------:R-:W0:Y:S02]  /*8590*/  LDG.E.U8 R16, desc[UR36][R14.64+0x1] ;  /* 0x000001240e107981 */ /* 0x000e24000c1e1100 */
[----:B0-----:R-:W-:-:S05]  /*85a0*/  PRMT R3, R16, 0x8880, RZ ;  /* 0x0000888010037816 */ /* 0x001fca00000000ff */
[----:B------:R-:W-:-:S07]  /*85b0*/  IMAD R2, R3, R18, RZ ;  /* 0x0000001203027224 */ /* 0x000fce00078e02ff */
.L_x_296:
[----:B------:R-:W-:Y:S05]  /*85c0*/  BSYNC B1 ;  /* 0x0000000000017941 */ /* 0x000fea0003800000 */
.L_x_295:
[----:B------:R-:W-:Y:S01]  /*85d0*/  @!P3 IMAD R25, R25, R17, R2 ;  /* 0x000000111919b224 */ /* 0x000fe200078e0202 */
[----:B------:R-:W-:Y:S04]  /*85e0*/  BSSY B1, `(.L_x_297) ;  /* 0x0000006000017945 */ /* 0x000fe80003800000 */
[----:B------:R1:W-:Y:S01]  /*85f0*/  @!P3 STG.E.U8 desc[UR36][R6.64+0x1], R25 ;  /* 0x000001190600b986 */ /* 0x0003e2000c101124 */
[----:B------:R-:W-:Y:S05]  /*8600*/  @P4 BRA `(.L_x_298) ;  /* 0x00000000000c4947 */ /* 0x000fea0003800000 */
[----:B------:R-:W0:Y:S02]  /*8610*/  LDG.E.U8 R16, desc[UR36][R156.64] ;  /* 0x000000249c107981 */ /* 0x000e24000c1e1100 */
[----:B0-----:R-:W-:-:S05]  /*8620*/  PRMT R3, R16, 0x8880, RZ ;  /* 0x0000888010037816 */ /* 0x001fca00000000ff */
[----:B------:R-:W-:-:S07]  /*8630*/  IMAD R2, R3, R18, RZ ;  /* 0x0000001203027224 */ /* 0x000fce00078e02ff */
.L_x_298:
[----:B------:R-:W-:Y:S05]  /*8640*/  BSYNC B1 ;  /* 0x0000000000017941 */ /* 0x000fea0003800000 */
.L_x_297:
[----:B0-----:R-:W-:Y:S01]  /*8650*/  @!P4 IMAD R3, R26, R17, R2 ;  /* 0x000000111a03c224 */ /* 0x001fe200078e0202 */
[----:B------:R-:W-:Y:S04]  /*8660*/  BSSY B1, `(.L_x_299) ;  /* 0x0000006000017945 */ /* 0x000fe80003800000 */
[----:B------:R0:W-:Y:S01]  /*8670*/  @!P4 STG.E.U8 desc[UR36][R8.64], R3 ;  /* 0x000000030800c986 */ /* 0x0001e2000c101124 */
[----:B------:R-:W-:Y:S05]  /*8680*/  @P5 BRA `(.L_x_300) ;  /* 0x00000000000c5947 */ /* 0x000fea0003800000 */
[----:B------:R-:W0:Y:S02]  /*8690*/  LDG.E.U8 R16, desc[UR36][R156.64+0x1] ;  /* 0x000001249c107981 */ /* 0x000e24000c1e1100 */
[----:B0-----:R-:W-:-:S05]  /*86a0*/  PRMT R3, R16, 0x8880, RZ ;  /* 0x0000888010037816 */ /* 0x001fca00000000ff */
[----:B------:R-:W-:-:S07]  /*86b0*/  IMAD R2, R3, R18, RZ ;  /* 0x0000001203027224 */ /* 0x000fce00078e02ff */
.L_x_300:
[----:B------:R-:W-:Y:S05]  /*86c0*/  BSYNC B1 ;  /* 0x0000000000017941 */ /* 0x000fea0003800000 */
.L_x_299:
[----:B------:R-:W-:Y:S01]  /*86d0*/  @!P5 IMAD R27, R27, R17, R2 ;  /* 0x000000111b1bd224 */ /* 0x000fe200078e0202 */
[----:B------:R-:W-:Y:S04]  /*86e0*/  BSSY B1, `(.L_x_301) ;  /* 0x0000006000017945 */ /* 0x000fe80003800000 */
[----:B------:R2:W-:Y:S01]  /*86f0*/  @!P5 STG.E.U8 desc[UR36][R8.64+0x1], R27 ;  /* 0x0000011b0800d986 */ /* 0x0005e2000c101124 */
[----:B------:R-:W-:Y:S05]  /*8700*/  @P6 BRA `(.L_x_302) ;  /* 0x00000000000c6947 */ /* 0x000fea0003800000 */
[----:B------:R-:W0:Y:S02]  /*8710*/  LDG.E.U8 R16, desc[UR36][R14.64+0x8] ;  /* 0x000008240e107981 */ /* 0x000e24000c1e1100 */
[----:B0-----:R-:W-:-:S05]  /*8720*/  PRMT R3, R16, 0x8880, RZ ;  /* 0x0000888010037816 */ /* 0x001fca00000000ff */
[----:B------:R-:W-:-:S07]  /*8730*/  IMAD R2, R3, R18, RZ ;  /* 0x0000001203027224 */ /* 0x000fce00078e02ff */
.L_x_302:
[----:B------:R-:W-:Y:S05]  /*8740*/  BSYNC B1 ;  /* 0x0000000000017941 */ /* 0x000fea0003800000 */
.L_x_301:
[----:B0-----:R-:W-:Y:S01]  /*8750*/  @!P6 IMAD R3, R28, R17, R2 ;  /* 0x000000111c03e224 */ /* 0x001fe200078e0202 */
[----:B------:R-:W-:Y:S04]  /*8760*/  BSSY B1, `(.L_x_303) ;  /* 0x0000006000017945 */ /* 0x000fe80003800000 */
[----:B------:R0:W-:Y:S01]  /*8770*/  @!P6 STG.E.U8 desc[UR36][R6.64+0x8], R3 ;  /* 0x000008030600e986 */ /* 0x0001e2000c101124 */
[----:B------:R-:W-:Y:S05]  /*8780*/  @P1 BRA `(.L_x_304) ;  /* 0x00000000000c1947 */ /* 0x000fea0003800000 */
[----:B------:R-:W0:Y:S02]  /*8790*/  LDG.E.U8 R16, desc[UR36][R14.64+0x9] ;  /* 0x000009240e107981 */ /* 0x000e24000c1e1100 */
[----:B0-----:R-:W-:-:S05]  /*87a0*/  PRMT R3, R16, 0x8880, RZ ;  /* 0x0000888010037816 */ /* 0x001fca00000000ff */
[----:B------:R-:W-:-:S07]  /*87b0*/  IMAD R2, R3, R18, RZ ;  /* 0x0000001203027224 */ /* 0x000fce00078e02ff */
.L_x_304:
[----:B------:R-:W-:Y:S05]  /*87c0*/  BSYNC B1 ;  /* 0x0000000000017941 */ /* 0x000fea0003800000 */
.L_x_303:
[C---:B------:R-:W-:Y:S01]  /*87d0*/  ISETP.LT.OR P4, PT, R0.reuse, 0x9, !P0 ;  /* 0x000000090000780c */ /* 0x040fe20004781670 */
[----:B------:R-:W-:Y:S01]  /*87e0*/  @!P1 IMAD R29, R29, R17, R2 ;  /* 0x000000111d1d9224 */ /* 0x000fe200078e0202 */
[----:B------:R-:W-:Y:S01]  /*87f0*/  BSSY B1, `(.L_x_305) ;  /* 0x000000a000017945 */ /* 0x000fe20003800000 */
[C---:B------:R-:W-:Y:S02]  /*8800*/  ISETP.LT.OR P3, PT, R0.reuse, 0xa, !P0 ;  /* 0x0000000a0000780c */ /* 0x040fe40004761670 */
[C---:B------:R-:W-:Y:S01]  /*8810*/  ISETP.LT.OR P5, PT, R0.reuse, 0x11, !P2 ;  /* 0x000000110000780c */ /* 0x040fe200057a1670 */
[----:B------:R3:W-:Y:S01]  /*8820*/  @!P1 STG.E.U8 desc[UR36][R6.64+0x9], R29 ;  /* 0x0000091d06009986 */ /* 0x0007e2000c101124 */
[C---:B------:R-:W-:Y:S02]  /*8830*/  ISETP.LT.OR P6, PT, R0.reuse, 0x12, !P2 ;  /* 0x000000120000780c */ /* 0x040fe400057c1670 */
[----:B------:R-:W-:-:S04]  /*8840*/  ISETP.LT.OR P1, PT, R0, 0x11, !P0 ;  /* 0x000000110000780c */ /* 0x000fc80004721670 */
[----:B------:R-:W-:Y:S09]  /*8850*/  @P4 BRA `(.L_x_306) ;  /* 0x00000000000c4947 */ /* 0x000ff20003800000 */
[----:B------:R-:W0:Y:S02]  /*8860*/  LDG.E.U8 R16, desc[UR36][R156.64+0x8] ;  /* 0x000008249c107981 */ /* 0x000e24000c1e1100 */
[----:B0-----:R-:W-:-:S05]  /*8870*/  PRMT R3, R16, 0x8880, RZ ;  /* 0x0000888010037816 */ /* 0x001fca00000000ff */
[----:B------:R-:W-:-:S07]  /*8880*/  IMAD R2, R3, R18, RZ ;  /* 0x0000001203027224 */ /* 0x000fce00078e02ff */
.L_x_306:
[----:B------:R-:W-:Y:S05]  /*8890*/  BSYNC B1 ;  /* 0x0000000000017941 */ /* 0x000fea0003800000 */
.L_x_305:
[----:B0-----:R-:W-:Y:S01]  /*88a0*/  @!P4 IMAD R3, R30, R17, R2 ;  /* 0x000000111e03c224 */ /* 0x001fe200078e0202 */
[----:B------:R-:W-:Y:S04]  /*88b0*/  BSSY B1, `(.L_x_307) ;  /* 0x0000006000017945 */ /* 0x000fe80003800000 */
[----:B------:R0:W-:Y:S01]  /*88c0*/  @!P4 STG.E.U8 desc[UR36][R8.64+0x8], R3 ;  /* 0x000008030800c986 */ /* 0x0001e2000c101124 */
[----:B------:R-:W-:Y:S05]  /*88d0*/  @P3 BRA `(.L_x_308) ;  /* 0x00000000000c3947 */ /* 0x000fea0003800000 */
[----:B------:R-:W0:Y:S02]  /*88e0*/  LDG.E.U8 R16, desc[UR36][R156.64+0x9] ;  /* 0x000009249c107981 */ /* 0x000e24000c1e1100 */
[----:B0-----:R-:W-:-:S05]  /*88f0*/  PRMT R3, R16, 0x8880, RZ ;  /* 0x0000888010037816 */ /* 0x001fca00000000ff */
[----:B------:R-:W-:-:S07]  /*8900*/  IMAD R2, R3, R18, RZ ;  /* 0x0000001203027224 */ /* 0x000fce00078e02ff */
.L_x_308:
[----:B------:R-:W-:Y:S05]  /*8910*/  BSYNC B1 ;  /* 0x0000000000017941 */ /* 0x000fea0003800000 */
.L_x_307:
[----:B------:R-:W-:Y:S01]  /*8920*/  @!P3 IMAD R31, R31, R17, R2 ;  /* 0x000000111f1fb224 */ /* 0x000fe200078e0202 */
[----:B------:R-:W-:Y:S04]  /*8930*/  BSSY B1, `(.L_x_309) ;  /* 0x0000006000017945 */ /* 0x000fe80003800000 */
[----:B------:R4:W-:Y:S01]  /*8940*/  @!P3 STG.E.U8 desc[UR36][R8.64+0x9], R31 ;  /* 0x0000091f0800b986 */ /* 0x0009e2000c101124 */
[----:B------:R-:W-:Y:S05]  /*8950*/  @P5 BRA `(.L_x_310) ;  /* 0x00000000000c5947 */ /* 0x000fea0003800000 */
[----:B------:R-:W0:Y:S02]  /*8960*/  LDG.E.U8 R16, desc[UR36][R14.64+0x10] ;  /* 0x000010240e107981 */ /* 0x000e24000c1e1100 */
[----:B0-----:R-:W-:-:S05]  /*8970*/  PRMT R3, R16, 0x8880, RZ ;  /* 0x0000888010037816 */ /* 0x001fca00000000ff */
[----:B------:R-:W-:-:S07]  /*8980*/  IMAD R2, R3, R18, RZ ;  /* 0x0000001203027224 */ /* 0x000fce00078e02ff */
.L_x_310:
[----:B------:R-:W-:Y:S05]  /*8990*/  BSYNC B1 ;  /* 0x0000000000017941 */ /* 0x000fea0003800000 */
.L_x_309:
[----:B0-----:R-:W-:Y:S01]  /*89a0*/  @!P5 IMAD R3, R32, R17, R2 ;  /* 0x000000112003d224 */ /* 0x001fe200078e0202 */
[----:B------:R-:W-:Y:S04]  /*89b0*/  BSSY B1, `(.L_x_311) ;  /* 0x0000006000017945 */ /* 0x000fe80003800000 */
[----:B------:R0:W-:Y:S01]  /*89c0*/  @!P5 STG.E.U8 desc[UR36][R6.64+0x10], R3 ;  /* 0x000010030600d986 */ /* 0x0001e2000c101124 */
[----:B------:R-:W-:Y:S05]  /*89d0*/  @P6 BRA `(.L_x_312) ;  /* 0x00000000000c6947 */ /* 0x000fea0003800000 */
[----:B------:R-:W0:Y:S02]  /*89e0*/  LDG.E.U8 R16, desc[UR36][R14.64+0x11] ;  /* 0x000011240e107981 */ /* 0x000e24000c1e1100 */
[----:B0-----:R-:W-:-:S05]  /*89f0*/  PRMT R3, R16, 0x8880, RZ ;  /* 0x0000888010037816 */ /* 0x001fca00000000ff */
[----:B------:R-:W-:-:S07]  /*8a00*/  IMAD R2, R3, R18, RZ ;  /* 0x0000001203027224 */ /* 0x000fce00078e02ff */
.L_x_312:
[----:B------:R-:W-:Y:S05]  /*8a10*/  BSYNC B1 ;  /* 0x0000000000017941 */ /* 0x000fea0003800000 */
.L_x_311:
[----:B------:R-:W-:Y:S01]  /*8a20*/  @!P6 IMAD R33, R33, R17, R2 ;  /* 0x000000112121e224 */ /* 0x000fe200078e0202 */
[----:B------:R-:W-:Y:S04]  /*8a30*/  BSSY B1, `(.L_x_313) ;  /* 0x0000006000017945 */ /* 0x000fe80003800000 */
[----:B------:R0:W-:Y:S01]  /*8a40*/  @!P6 STG.E.U8 desc[UR36][R6.64+0x11], R33 ;  /* 0x000011210600e986 */ /* 0x0001e2000c101124 */
[----:B------:R-:W-:Y:S05]  /*8a50*/  @P1 BRA `(.L_x_314) ;  /* 0x00000000000c1947 */ /* 0x000fea0003800000 */
[----:B------:R-:W0:Y:S02]  /*8a60*/  LDG.E.U8 R16, desc[UR36][R156.64+0x10] ;  /* 0x000010249c107981 */ /* 0x000e24000c1e1100 */
[----:B0-----:R-:W-:-:S05]  /*8a70*/  PRMT R3, R16, 0x8880, RZ ;  /* 0x0000888010037816 */ /* 0x001fca00000000ff */
[----:B------:R-:W-:-:S07]  /*8a80*/  IMAD R2, R3, R18, RZ ;  /* 0x0000001203027224 */ /* 0x000fce00078e02ff */
.L_x_314:
[----:B------:R-:W-:Y:S05]  /*8a90*/  BSYNC B1 ;  /* 0x0000000000017941 */ /* 0x000fea0003800000 */
.L_x_313:
[----:B------:R-:W-:Y:S01]  /*8aa0*/  ISETP.LT.OR P4, PT, R0, 0x12, !P0 ;  /* 0x000000120000780c */ /* 0x000fe20004781670 */
[----:B0-----:R-:W-:Y:S01]  /*8ab0*/  @!P1 IMAD R3, R34, R17, R2 ;  /* 0x0000001122039224 */ /* 0x001fe200078e0202 */
        /* <DEDUP_REMOVED lines=10> */
.L_x_316:
[----:B------:R-:W-:Y:S05]  /*8b60*/  BSYNC B1 ;  /* 0x0000000000017941 */ /* 0x000fea0003800000 */
.L_x_315:
[----:B------:R-:W-:Y:S01]  /*8b70*/  @!P4 IMAD R35, R35, R17, R2 ;  /* 0x000000112323c224 */ /* 0x000fe200078e0202 */
[----:B------:R-:W-:Y:S04]  /*8b80*/  BSSY B1, `(.L_x_317) ;  /* 0x0000006000017945 */ /* 0x000fe80003800000 */
[----:B------:R0:W-:Y:S01]  /*8b90*/  @!P4 STG.E.U8 desc[UR36][R8.64+0x11], R35 ;  /* 0x000011230800c986 */ /* 0x0001e2000c101124 */
[----:B------:R-:W-:Y:S05]  /*8ba0*/  @P3 BRA `(.L_x_318) ;  /* 0x00000000000c3947 */ /* 0x000fea0003800000 */
[----:B------:R-:W0:Y:S02]  /*8bb0*/  LDG.E.U8 R16, desc[UR36][R14.64+0x18] ;  /* 0x000018240e107981 */ /* 0x000e24000c1e1100 */
[----:B0-----:R-:W-:-:S05]  /*8bc0*/  PRMT R3, R16, 0x8880, RZ ;  /* 0x0000888010037816 */ /* 0x001fca00000000ff */
[----:B------:R-:W-:-:S07]  /*8bd0*/  IMAD R2, R3, R18, RZ ;  /* 0x0000001203027224 */ /* 0x000fce00078e02ff */
.L_x_318:
[----:B------:R-:W-:Y:S05]  /*8be0*/  BSYNC B1 ;  /* 0x0000000000017941 */ /* 0x000fea0003800000 */
.L_x_317:
[----:B0-----:R-:W-:Y:S01]  /*8bf0*/  @!P3 IMAD R3, R36, R17, R2 ;  /* 0x000000112403b224 */ /* 0x001fe200078e0202 */
[----:B------:R-:W-:Y:S04]  /*8c00*/  BSSY B1, `(.L_x_319) ;  /* 0x0000006000017945 */ /* 0x000fe80003800000 */
[----:B------:R0:W-:Y:S01]  /*8c10*/  @!P3 STG.E.U8 desc[UR36][R6.64+0x18], R3 ;  /* 0x000018030600b986 */ /* 0x0001e2000c101124 */
[----:B------:R-:W-:Y:S05]  /*8c20*/  @P5 BRA `(.L_x_320) ;  /* 0x00000000000c5947 */ /* 0x000fea0003800000 */
[----:B------:R-:W0:Y:S02]  /*8c30*/  LDG.E.U8 R16, desc[UR36][R14.64+0x19] ;  /* 0x000019240e107981 */ /* 0x000e24000c1e1100 */
[----:B0-----:R-:W-:-:S05]  /*8c40*/  PRMT R3, R16, 0x8880, RZ ;  /* 0x0000888010037816 */ /* 0x001fca00000000ff */
[----:B------:R-:W-:-:S07]  /*8c50*/  IMAD R2, R3, R18, RZ ;  /* 0x0000001203027224 */ /* 0x000fce00078e02ff */
.L_x_320:
[----:B------:R-:W-:Y:S05]  /*8c60*/  BSYNC B1 ;  /* 0x0000000000017941 */ /* 0x000fea0003800000 */
.L_x_319:
[----:B------:R-:W-:Y:S01]  /*8c70*/  @!P5 IMAD R37, R37, R17, R2 ;  /* 0x000000112525d224 */ /* 0x000fe200078e0202 */
[----:B------:R-:W-:Y:S04]  /*8c80*/  BSSY B1, `(.L_x_321) ;  /* 0x0000006000017945 */ /* 0x000fe80003800000 */
[----:B------:R0:W-:Y:S01]  /*8c90*/  @!P5 STG.E.U8 desc[UR36][R6.64+0x19], R37 ;  /* 0x000019250600d986 */ /* 0x0001e2000c101124 */
[----:B------:R-:W-:Y:S05]  /*8ca0*/  @P6 BRA `(.L_x_322) ;  /* 0x00000000000c6947 */ /* 0x000fea0003800000 */
[----:B------:R-:W0:Y:S02]  /*8cb0*/  LDG.E.U8 R16, desc[UR36][R156.64+0x18] ;  /* 0x000018249c107981 */ /* 0x000e24000c1e1100 */
[----:B0-----:R-:W-:-:S05]  /*8cc0*/  PRMT R3, R16, 0x8880, RZ ;  /* 0x0000888010037816 */ /* 0x001fca00000000ff */
[----:B------:R-:W-:-:S07]  /*8cd0*/  IMAD R2, R3, R18, RZ ;  /* 0x0000001203027224 */ /* 0x000fce00078e02ff */
.L_x_322:
[----:B------:R-:W-:Y:S05]  /*8ce0*/  BSYNC B1 ;  /* 0x0000000000017941 */ /* 0x000fea0003800000 */
.L_x_321:
[----:B0-----:R-:W-:Y:S01]  /*8cf0*/  @!P6 IMAD R3, R38, R17, R2 ;  /* 0x000000112603e224 */ /* 0x001fe200078e0202 */
[----:B------:R-:W-:Y:S04]  /*8d00*/  BSSY B1, `(.L_x_323) ;  /* 0x0000006000017945 */ /* 0x000fe80003800000 */
[----:B------:R0:W-:Y:S01]  /*8d10*/  @!P6 STG.E.U8 desc[UR36][R8.64+0x18], R3 ;  /* 0x000018030800e986 */ /* 0x0001e2000c101124 */
[----:B------:R-:W-:Y:S05]  /*8d20*/  @P1 BRA `(.L_x_324) ;  /* 0x00000000000c1947 */ /* 0x000fea0003800000 */
[----:B------:R-:W0:Y:S02]  /*8d30*/  LDG.E.U8 R16, desc[UR36][R156.64+0x19] ;  /* 0x000019249c107981 */ /* 0x000e24000c1e1100 */
[----:B0-----:R-:W-:-:S05]  /*8d40*/  PRMT R3, R16, 0x8880, RZ ;  /* 0x0000888010037816 */ /* 0x001fca00000000ff */
[----:B------:R-:W-:-:S07]  /*8d50*/  IMAD R2, R3, R18, RZ ;  /* 0x0000001203027224 */ /* 0x000fce00078e02ff */
.L_x_324:
[----:B------:R-:W-:Y:S05]  /*8d60*/  BSYNC B1 ;  /* 0x0000000000017941 */ /* 0x000fea0003800000 */
.L_x_323:
        /* <DEDUP_REMOVED lines=12> */
.L_x_326:
[----:B------:R-:W-:Y:S05]  /*8e30*/  BSYNC B1 ;  /* 0x0000000000017941 */ /* 0x000fea0003800000 */
.L_x_325:
[----:B0-----:R-:W-:Y:S01]  /*8e40*/  @!P4 IMAD R3, R40, R17, R2 ;  /* 0x000000112803c224 */ /* 0x001fe200078e0202 */
[----:B------:R-:W-:Y:S04]  /*8e50*/  BSSY B1, `(.L_x_327) ;  /* 0x0000006000017945 */ /* 0x000fe80003800000 */
[----:B------:R0:W-:Y:S01]  /*8e60*/  @!P4 STG.E.U8 desc[UR36][R6.64+0x20], R3 ;  /* 0x000020030600c986 */ /* 0x0001e2000c101124 */
[----:B------:R-:W-:Y:S05]  /*8e70*/  @P3 BRA `(.L_x_328) ;  /* 0x00000000000c3947 */ /* 0x000fea0003800000 */
[----:B------:R-:W0:Y:S02]  /*8e80*/  LDG.E.U8 R16, desc[UR36][R14.64+0x21] ;  /* 0x000021240e107981 */ /* 0x000e24000c1e1100 */
[----:B0-----:R-:W-:-:S05]  /*8e90*/  PRMT R3, R16, 0x8880, RZ ;  /* 0x0000888010037816 */ /* 0x001fca00000000ff */
[----:B------:R-:W-:-:S07]  /*8ea0*/  IMAD R2, R3, R18, RZ ;  /* 0x0000001203027224 */ /* 0x000fce00078e02ff */
.L_x_328:
[----:B------:R-:W-:Y:S05]  /*8eb0*/  BSYNC B1 ;  /* 0x0000000000017941 */ /* 0x000fea0003800000 */
.L_x_327:
[----:B------:R-:W-:Y:S01]  /*8ec0*/  @!P3 IMAD R41, R41, R17, R2 ;  /* 0x000000112929b224 */ /* 0x000fe200078e0202 */
[----:B------:R-:W-:Y:S04]  /*8ed0*/  BSSY B1, `(.L_x_329) ;  /* 0x0000006000017945 */ /* 0x000fe80003800000 */
[----:B------:R0:W-:Y:S01]  /*8ee0*/  @!P3 STG.E.U8 desc[UR36][R6.64+0x21], R41 ;  /* 0x000021290600b986 */ /* 0x0001e2000c101124 */
[----:B------:R-:W-:Y:S05]  /*8ef0*/  @P5 BRA `(.L_x_330) ;  /* 0x00000000000c5947 */ /* 0x000fea0003800000 */
[----:B------:R-:W0:Y:S02]  /*8f00*/  LDG.E.U8 R16, desc[UR36][R156.64+0x20] ;  /* 0x000020249c107981 */ /* 0x000e24000c1e1100 */
[----:B0-----:R-:W-:-:S05]  /*8f10*/  PRMT R3, R16, 0x8880, RZ ;  /* 0x0000888010037816 */ /* 0x001fca00000000ff */
[----:B------:R-:W-:-:S07]  /*8f20*/  IMAD R2, R3, R18, RZ ;  /* 0x0000001203027224 */ /* 0x000fce00078e02ff */
.L_x_330:
[----:B------:R-:W-:Y:S05]  /*8f30*/  BSYNC B1 ;  /* 0x0000000000017941 */ /* 0x000fea0003800000 */
.L_x_329:
[----:B0-----:R-:W-:Y:S01]  /*8f40*/  @!P5 IMAD R3, R42, R17, R2 ;  /* 0x000000112a03d224 */ /* 0x001fe200078e0202 */
[----:B------:R-:W-:Y:S04]  /*8f50*/  BSSY B1, `(.L_x_331) ;  /* 0x0000006000017945 */ /* 0x000fe80003800000 */
[----:B------:R0:W-:Y:S01]  /*8f60*/  @!P5 STG.E.U8 desc[UR36][R8.64+0x20], R3 ;  /* 0x000020030800d986 */ /* 0x0001e2000c101124 */
[----:B------:R-:W-:Y:S05]  /*8f70*/  @P6 BRA `(.L_x_332) ;  /* 0x00000000000c6947 */ /* 0x000fea0003800000 */
[----:B------:R-:W0:Y:S02]  /*8f80*/  LDG.E.U8 R16, desc[UR36][R156.64+0x21] ;  /* 0x000021249c107981 */ /* 0x000e24000c1e1100 */
[----:B0-----:R-:W-:-:S05]  /*8f90*/  PRMT R3, R16, 0x8880, RZ ;  /* 0x0000888010037816 */ /* 0x001fca00000000ff */
[----:B------:R-:W-:-:S07]  /*8fa0*/  IMAD R2, R3, R18, RZ ;  /* 0x0000001203027224 */ /* 0x000fce00078e02ff */
.L_x_332:
[----:B------:R-:W-:Y:S05]  /*8fb0*/  BSYNC B1 ;  /* 0x0000000000017941 */ /* 0x000fea0003800000 */
.L_x_331:
[----:B------:R-:W-:Y:S01]  /*8fc0*/  @!P6 IMAD R43, R43, R17, R2 ;  /* 0x000000112b2be224 */ /* 0x000fe200078e0202 */
[----:B------:R-:W-:Y:S04]  /*8fd0*/  BSSY B1, `(.L_x_333) ;  /* 0x0000006000017945 */ /* 0x000fe80003800000 */
[----:B------:R0:W-:Y:S01]  /*8fe0*/  @!P6 STG.E.U8 desc[UR36][R8.64+0x21], R43 ;  /* 0x0000212b0800e986 */ /* 0x0001e2000c101124 */
[----:B------:R-:W-:Y:S05]  /*8ff0*/  @P1 BRA `(.L_x_334) ;  /* 0x00000000000c1947 */ /* 0x000fea0003800000 */
[----:B------:R-:W0:Y:S02]  /*9000*/  LDG.E.U8 R16, desc[UR36][R14.64+0x28] ;  /* 0x000028240e107981 */ /* 0x000e24000c1e1100 */
[----:B0-----:R-:W-:-:S05]  /*9010*/  PRMT R3, R16, 0x8880, RZ ;  /* 0x0000888010037816 */ /* 0x001fca00000000ff */
[----:B------:R-:W-:-:S07]  /*9020*/  IMAD R2, R3, R18, RZ ;  /* 0x0000001203027224 */ /* 0x000fce00078e02ff */
.L_x_334:
[----:B------:R-:W-:Y:S05]  /*9030*/  BSYNC B1 ;  /* 0x0000000000017941 */ /* 0x000fea0003800000 */
.L_x_333:
        /* <DEDUP_REMOVED lines=12> */
.L_x_336:
[----:B------:R-:W-:Y:S05]  /*9100*/  BSYNC B1 ;  /* 0x0000000000017941 */ /* 0x000fea0003800000 */
.L_x_335:
[----:B------:R-:W-:Y:S01]  /*9110*/  @!P4 IMAD R45, R45, R17, R2 ;  /* 0x000000112d2dc224 */ /* 0x000fe200078e0202 */
[----:B------:R-:W-:Y:S04]  /*9120*/  BSSY B1, `(.L_x_337) ;  /* 0x0000006000017945 */ /* 0x000fe80003800000 */
[----:B------:R0:W-:Y:S01]  /*9130*/  @!P4 STG.E.U8 desc[UR36][R6.64+0x29], R45 ;  /* 0x0000292d0600c986 */ /* 0x0001e2000c101124 */
[----:B------:R-:W-:Y:S05]  /*9140*/  @P3 BRA `(.L_x_338) ;  /* 0x00000000000c3947 */ /* 0x000fea0003800000 */
[----:B------:R-:W0:Y:S02]  /*9150*/  LDG.E.U8 R16, desc[UR36][R156.64+0x28] ;  /* 0x000028249c107981 */ /* 0x000e24000c1e1100 */
[----:B0-----:R-:W-:-:S05]  /*9160*/  PRMT R3, R16, 0x8880, RZ ;  /* 0x0000888010037816 */ /* 0x001fca00000000ff */
[----:B------:R-:W-:-:S07]  /*9170*/  IMAD R2, R3, R18, RZ ;  /* 0x0000001203027224 */ /* 0x000fce00078e02ff */
.L_x_338:
[----:B------:R-:W-:Y:S05]  /*9180*/  BSYNC B1 ;  /* 0x0000000000017941 */ /* 0x000fea0003800000 */
.L_x_337:
[----:B0-----:R-:W-:Y:S01]  /*9190*/  @!P3 IMAD R3, R46, R17, R2 ;  /* 0x000000112e03b224 */ /* 0x001fe200078e0202 */
[----:B------:R-:W-:Y:S04]  /*91a0*/  BSSY B1, `(.L_x_339) ;  /* 0x0000006000017945 */ /* 0x000fe80003800000 */
[----:B------:R0:W-:Y:S01]  /*91b0*/  @!P3 STG.E.U8 desc[UR36][R8.64+0x28], R3 ;  /* 0x000028030800b986 */ /* 0x0001e2000c101124 */
[----:B------:R-:W-:Y:S05]  /*91c0*/  @P5 BRA `(.L_x_340) ;  /* 0x00000000000c5947 */ /* 0x000fea0003800000 */
[----:B------:R-:W0:Y:S02]  /*91d0*/  LDG.E.U8 R16, desc[UR36][R156.64+0x29] ;  /* 0x000029249c107981 */ /* 0x000e24000c1e1100 */
[----:B0-----:R-:W-:-:S05]  /*91e0*/  PRMT R3, R16, 0x8880, RZ ;  /* 0x0000888010037816 */ /* 0x001fca00000000ff */
[----:B------:R-:W-:-:S07]  /*91f0*/  IMAD R2, R3, R18, RZ ;  /* 0x0000001203027224 */ /* 0x000fce00078e02ff */
.L_x_340:
[----:B------:R-:W-:Y:S05]  /*9200*/  BSYNC B1 ;  /* 0x0000000000017941 */ /* 0x000fea0003800000 */
.L_x_339:
[----:B------:R-:W-:Y:S01]  /*9210*/  @!P5 IMAD R47, R47, R17, R2 ;  /* 0x000000112f2fd224 */ /* 0x000fe200078e0202 */
[----:B------:R-:W-:Y:S04]  /*9220*/  BSSY B1, `(.L_x_341) ;  /* 0x0000006000017945 */ /* 0x000fe80003800000 */
[----:B------:R0:W-:Y:S01]  /*9230*/  @!P5 STG.E.U8 desc[UR36][R8.64+0x29], R47 ;  /* 0x0000292f0800d986 */ /* 0x0001e2000c101124 */
[----:B------:R-:W-:Y:S05]  /*9240*/  @P6 BRA `(.L_x_342) ;  /* 0x00000000000c6947 */ /* 0x000fea0003800000 */
[----:B------:R-:W0:Y:S02]  /*9250*/  LDG.E.U8 R16, desc[UR36][R14.64+0x30] ;  /* 0x000030240e107981 */ /* 0x000e24000c1e1100 */
[----:B0-----:R-:W-:-:S05]  /*9260*/  PRMT R3, R16, 0x8880, RZ ;  /* 0x0000888010037816 */ /* 0x001fca00000000ff */
[----:B------:R-:W-:-:S07]  /*9270*/  IMAD R2, R3, R18, RZ ;  /* 0x0000001203027224 */ /* 0x000fce00078e02ff */
.L_x_342:
[----:B------:R-:W-:Y:S05]  /*9280*/  BSYNC B1 ;  /* 0x0000000000017941 */ /* 0x000fea0003800000 */
.L_x_341:
[----:B0-----:R-:W-:Y:S01]  /*9290*/  @!P6 IMAD R3, R48, R17, R2 ;  /* 0x000000113003e224 */ /* 0x001fe200078e0202 */
[----:B------:R-:W-:Y:S04]  /*92a0*/  BSSY B1, `(.L_x_343) ;  /* 0x0000006000017945 */ /* 0x000fe80003800000 */
[----:B------:R0:W-:Y:S01]  /*92b0*/  @!P6 STG.E.U8 desc[UR36][R6.64+0x30], R3 ;  /* 0x000030030600e986 */ /* 0x0001e2000c101124 */
[----:B------:R-:W-:Y:S05]  /*92c0*/  @P1 BRA `(.L_x_344) ;  /* 0x00000000000c1947 */ /* 0x000fea0003800000 */
[----:B------:R-:W0:Y:S02]  /*92d0*/  LDG.E.U8 R16, desc[UR36][R14.64+0x31] ;  /* 0x000031240e107981 */ /* 0x000e24000c1e1100 */
[----:B0-----:R-:W-:-:S05]  /*92e0*/  PRMT R3, R16, 0x8880, RZ ;  /* 0x0000888010037816 */ /* 0x001fca00000000ff */
[----:B------:R-:W-:-:S07]  /*92f0*/  IMAD R2, R3, R18, RZ ;  /* 0x0000001203027224 */ /* 0x000fce00078e02ff */
.L_x_344:
[----:B------:R-:W-:Y:S05]  /*9300*/  BSYNC B1 ;  /* 0x0000000000017941 */ /* 0x000fea0003800000 */
.L_x_343:
        /* <DEDUP_REMOVED lines=12> */
.L_x_346:
[----:B------:R-:W-:Y:S05]  /*93d0*/  BSYNC B1 ;  /* 0x0000000000017941 */ /* 0x000fea0003800000 */
.L_x_345:
[----:B0-----:R-:W-:Y:S01]  /*93e0*/  @!P4 IMAD R3, R50, R17, R2 ;  /* 0x000000113203c224 */ /* 0x001fe200078e0202 */
[----:B------:R-:W-:Y:S04]  /*93f0*/  BSSY B1, `(.L_x_347) ;  /* 0x0000006000017945 */ /* 0x000fe80003800000 */
[----:B------:R0:W-:Y:S01]  /*9400*/  @!P4 STG.E.U8 desc[UR36][R8.64+0x30], R3 ;  /* 0x000030030800c986 */ /* 0x0001e2000c101124 */
[----:B------:R-:W-:Y:S05]  /*9410*/  @P3 BRA `(.L_x_348) ;  /* 0x00000000000c3947 */ /* 0x000fea0003800000 */
[----:B------:R-:W0:Y:S02]  /*9420*/  LDG.E.U8 R16, desc[UR36][R156.64+0x31] ;  /* 0x000031249c107981 */ /* 0x000e24000c1e1100 */
[----:B0-----:R-:W-:-:S05]  /*9430*/  PRMT R3, R16, 0x8880, RZ ;  /* 0x0000888010037816 */ /* 0x001fca00000000ff */
[----:B------:R-:W-:-:S07]  /*9440*/  IMAD R2, R3, R18, RZ ;  /* 0x0000001203027224 */ /* 0x000fce00078e02ff */
.L_x_348:
[----:B------:R-:W-:Y:S05]  /*9450*/  BSYNC B1 ;  /* 0x0000000000017941 */ /* 0x000fea0003800000 */
.L_x_347:
[----:B------:R-:W-:Y:S01]  /*9460*/  @!P3 IMAD R51, R51, R17, R2 ;  /* 0x000000113333b224 */ /* 0x000fe200078e0202 */
[----:B------:R-:W-:Y:S04]  /*9470*/  BSSY B1, `(.L_x_349) ;  /* 0x0000006000017945 */ /* 0x000fe80003800000 */
[----:B------:R0:W-:Y:S01]  /*9480*/  @!P3 STG.E.U8 desc[UR36][R8.64+0x31], R51 ;  /* 0x000031330800b986 */ /* 0x0001e2000c101124 */
[----:B------:R-:W-:Y:S05]  /*9490*/  @P5 BRA `(.L_x_350) ;  /* 0x00000000000c5947 */ /* 0x000fea0003800000 */
[----:B------:R-:W0:Y:S02]  /*94a0*/  LDG.E.U8 R16, desc[UR36][R14.64+0x38] ;  /* 0x000038240e107981 */ /* 0x000e24000c1e1100 */
[----:B0-----:R-:W-:-:S05]  /*94b0*/  PRMT R3, R16, 0x8880, RZ ;  /* 0x0000888010037816 */ /* 0x001fca00000000ff */
[----:B------:R-:W-:-:S07]  /*94c0*/  IMAD R2, R3, R18, RZ ;  /* 0x0000001203027224 */ /* 0x000fce00078e02ff */
.L_x_350:
[----:B------:R-:W-:Y:S05]  /*94d0*/  BSYNC B1 ;  /* 0x0000000000017941 */ /* 0x000fea0003800000 */
.L_x_349:
[----:B0-----:R-:W-:Y:S01]  /*94e0*/  @!P5 IMAD R3, R52, R17, R2 ;  /* 0x000000113403d224 */ /* 0x001fe200078e0202 */
[----:B------:R-:W-:Y:S04]  /*94f0*/  BSSY B1, `(.L_x_351) ;  /* 0x0000006000017945 */ /* 0x000fe80003800000 */
[----:B------:R0:W-:Y:S01]  /*9500*/  @!P5 STG.E.U8 desc[UR36][R6.64+0x38], R3 ;  /* 0x000038030600d986 */ /* 0x0001e2000c101124 */
[----:B------:R-:W-:Y:S05]  /*9510*/  @P6 BRA `(.L_x_352) ;  /* 0x00000000000c6947 */ /* 0x000fea0003800000 */
[----:B------:R-:W0:Y:S02]  /*9520*/  LDG.E.U8 R16, desc[UR36][R14.64+0x39] ;  /* 0x000039240e107981 */ /* 0x000e24000c1e1100 */
[----:B0-----:R-:W-:-:S05]  /*9530*/  PRMT R3, R16, 0x8880, RZ ;  /* 0x0000888010037816 */ /* 0x001fca00000000ff */
[----:B------:R-:W-:-:S07]  /*9540*/  IMAD R2, R3, R18, RZ ;  /* 0x0000001203027224 */ /* 0x000fce00078e02ff */
.L_x_352:
[----:B------:R-:W-:Y:S05]  /*9550*/  BSYNC B1 ;  /* 0x0000000000017941 */ /* 0x000fea0003800000 */
.L_x_351:
[----:B------:R-:W-:Y:S01]  /*9560*/  @!P6 IMAD R53, R53, R17, R2 ;  /* 0x000000113535e224 */ /* 0x000fe200078e0202 */
[----:B------:R-:W-:Y:S04]  /*9570*/  BSSY B1, `(.L_x_353) ;  /* 0x0000006000017945 */ /* 0x000fe80003800000 */
[----:B------:R0:W-:Y:S01]  /*9580*/  @!P6 STG.E.U8 desc[UR36][R6.64+0x39], R53 ;  /* 0x000039350600e986 */ /* 0x0001e2000c101124 */
[----:B------:R-:W-:Y:S05]  /*9590*/  @P1 BRA `(.L_x_354) ;  /* 0x00000000000c1947 */ /* 0x000fea0003800000 */
[----:B------:R-:W0:Y:S02]  /*95a0*/  LDG.E.U8 R16, desc[UR36][R156.64+0x38] ;  /* 0x000038249c107981 */ /* 0x000e24000c1e1100 */
[----:B0-----:R-:W-:-:S05]  /*95b0*/  PRMT R3, R16, 0x8880, RZ ;  /* 0x0000888010037816 */ /* 0x001fca00000000ff */
[----:B------:R-:W-:-:S07]  /*95c0*/  IMAD R2, R3, R18, RZ ;  /* 0x0000001203027224 */ /* 0x000fce00078e02ff */
.L_x_354:
[----:B------:R-:W-:Y:S05]  /*95d0*/  BSYNC B1 ;  /* 0x0000000000017941 */ /* 0x000fea0003800000 */
.L_x_353:
        /* <DEDUP_REMOVED lines=12> */
.L_x_356:
[----:B------:R-:W-:Y:S05]  /*96a0*/  BSYNC B1 ;  /* 0x0000000000017941 */ /* 0x000fea0003800000 */
.L_x_355:
[----:B------:R-:W-:Y:S01]  /*96b0*/  @!P4 IMAD R55, R55, R17, R2 ;  /* 0x000000113737c224 */ /* 0x000fe200078e0202 */
[----:B------:R-:W-:Y:S04]  /*96c0*/  BSSY B1, `(.L_x_357) ;  /* 0x0000006000017945 */ /* 0x000fe80003800000 */
[----:B------:R0:W-:Y:S01]  /*96d0*/  @!P4 STG.E.U8 desc[UR36][R8.64+0x39], R55 ;  /* 0x000039370800c986 */ /* 0x0001e2000c101124 */
[----:B------:R-:W-:Y:S05]  /*96e0*/  @P3 BRA `(.L_x_358) ;  /* 0x00000000000c3947 */ /* 0x000fea0003800000 */
[----:B------:R-:W0:Y:S02]  /*96f0*/  LDG.E.U8 R16, desc[UR36][R14.64+0x40] ;  /* 0x000040240e107981 */ /* 0x000e24000c1e1100 */
[----:B0-----:R-:W-:-:S05]  /*9700*/  PRMT R3, R16, 0x8880, RZ ;  /* 0x0000888010037816 */ /* 0x001fca00000000ff */
[----:B------:R-:W-:-:S07]  /*9710*/  IMAD R2, R3, R18, RZ ;  /* 0x0000001203027224 */ /* 0x000fce00078e02ff */
.L_x_358:
[----:B------:R-:W-:Y:S05]  /*9720*/  BSYNC B1 ;  /* 0x0000000000017941 */ /* 0x000fea0003800000 */
.L_x_357:
[----:B0-----:R-:W-:Y:S01]  /*9730*/  @!P3 IMAD R3, R56, R17, R2 ;  /* 0x000000113803b224 */ /* 0x001fe200078e0202 */
[----:B------:R-:W-:Y:S04]  /*9740*/  BSSY B1, `(.L_x_359) ;  /* 0x0000006000017945 */ /* 0x000fe80003800000 */
[----:B------:R0:W-:Y:S01]  /*9750*/  @!P3 STG.E.U8 desc[UR36][R6.64+0x40], R3 ;  /* 0x000040030600b986 */ /* 0x0001e2000c101124 */
[----:B------:R-:W-:Y:S05]  /*9760*/  @P5 BRA `(.L_x_360) ;  /* 0x00000000000c5947 */ /* 0x000fea0003800000 */
[----:B------:R-:W0:Y:S02]  /*9770*/  LDG.E.U8 R16, desc[UR36][R14.64+0x41] ;  /* 0x000041240e107981 */ /* 0x000e24000c1e1100 */
[----:B0-----:R-:W-:-:S05]  /*9780*/  PRMT R3, R16, 0x8880, RZ ;  /* 0x0000888010037816 */ /* 0x001fca00000000ff */
[----:B------:R-:W-:-:S07]  /*9790*/  IMAD R2, R3, R18, RZ ;  /* 0x0000001203027224 */ /* 0x000fce00078e02ff */
.L_x_360:
[----:B------:R-:W-:Y:S05]  /*97a0*/  BSYNC B1 ;  /* 0x0000000000017941 */ /* 0x000fea0003800000 */
.L_x_359:
[----:B------:R-:W-:Y:S01]  /*97b0*/  @!P5 IMAD R57, R57, R17, R2 ;  /* 0x000000113939d224 */ /* 0x000fe200078e0202 */
[----:B------:R-:W-:Y:S04]  /*97c0*/  BSSY B1, `(.L_x_361) ;  /* 0x0000006000017945 */ /* 0x000fe80003800000 */
[----:B------:R0:W-:Y:S01]  /*97d0*/  @!P5 STG.E.U8 desc[UR36][R6.64+0x41], R57 ;  /* 0x000041390600d986 */ /* 0x0001e2000c101124 */
[----:B------:R-:W-:Y:S05]  /*97e0*/  @P6 BRA `(.L_x_362) ;  /* 0x00000000000c6947 */ /* 0x000fea0003800000 */
[----:B------:R-:W0:Y:S02]  /*97f0*/  LDG.E.U8 R16, desc[UR36][R156.64+0x40] ;  /* 0x000040249c107981 */ /* 0x000e24000c1e1100 */
[----:B0-----:R-:W-:-:S05]  /*9800*/  PRMT R3, R16, 0x8880, RZ ;  /* 0x0000888010037816 */ /* 0x001fca00000000ff */
[----:B------:R-:W-:-:S07]  /*9810*/  IMAD R2, R3, R18, RZ ;  /* 0x0000001203027224 */ /* 0x000fce00078e02ff */
.L_x_362:
[----:B------:R-:W-:Y:S05]  /*9820*/  BSYNC B1 ;  /* 0x0000000000017941 */ /* 0x000fea0003800000 */
.L_x_361:
[----:B0-----:R-:W-:Y:S01]  /*9830*/  @!P6 IMAD R3, R58, R17, R2 ;  /* 0x000000113a03e224 */ /* 0x001fe200078e0202 */
[----:B------:R-:W-:Y:S04]  /*9840*/  BSSY B1, `(.L_x_363) ;  /* 0x0000006000017945 */ /* 0x000fe80003800000 */
[----:B------:R0:W-:Y:S01]  /*9850*/  @!P6 STG.E.U8 desc[UR36][R8.64+0x40], R3 ;  /* 0x000040030800e986 */ /* 0x0001e2000c101124 */
[----:B------:R-:W-:Y:S05]  /*9860*/  @P1 BRA `(.L_x_364) ;  /* 0x00000000000c1947 */ /* 0x000fea0003800000 */
[----:B------:R-:W0:Y:S02]  /*9870*/  LDG.E.U8 R16, desc[UR36][R156.64+0x41] ;  /* 0x000041249c107981 */ /* 0x000e24000c1e1100 */
[----:B0-----:R-:W-:-:S05]  /*9880*/  PRMT R3, R16, 0x8880, RZ ;  /* 0x0000888010037816 */ /* 0x001fca00000000ff */
[----:B------:R-:W-:-:S07]  /*9890*/  IMAD R2, R3, R18, RZ ;  /* 0x0000001203027224 */ /* 0x000fce00078e02ff */
.L_x_364:
[----:B------:R-:W-:Y:S05]  /*98a0*/  BSYNC B1 ;  /* 0x0000000000017941 */ /* 0x000fea0003800000 */
.L_x_363:
        /* <DEDUP_REMOVED lines=12> */
.L_x_366:
[----:B------:R-:W-:Y:S05]  /*9970*/  BSYNC B1 ;  /* 0x0000000000017941 */ /* 0x000fea0003800000 */
.L_x_365:
[----:B0-----:R-:W-:Y:S01]  /*9980*/  @!P4 IMAD R3, R60, R17, R2 ;  /* 0x000000113c03c224 */ /* 0x001fe200078e0202 */
[----:B------:R-:W-:Y:S04]  /*9990*/  BSSY B1, `(.L_x_367) ;  /* 0x0000006000017945 */ /* 0x000fe80003800000 */
[----:B------:R0:W-:Y:S01]  /*99a0*/  @!P4 STG.E.U8 desc[UR36][R6.64+0x48], R3 ;  /* 0x000048030600c986 */ /* 0x0001e2000c101124 */
[----:B------:R-:W-:Y:S05]  /*99b0*/  @P3 BRA `(.L_x_368) ;  /* 0x00000000000c3947 */ /* 0x000fea0003800000 */
[----:B------:R-:W0:Y:S02]  /*99c0*/  LDG.E.U8 R16, desc[UR36][R14.64+0x49] ;  /* 0x000049240e107981 */ /* 0x000e24000c1e1100 */
[----:B0-----:R-:W-:-:S05]  /*99d0*/  PRMT R3, R16, 0x8880, RZ ;  /* 0x0000888010037816 */ /* 0x001fca00000000ff */
[----:B------:R-:W-:-:S07]  /*99e0*/  IMAD R2, R3, R18, RZ ;  /* 0x0000001203027224 */ /* 0x000fce00078e02ff */
.L_x_368:
[----:B------:R-:W-:Y:S05]  /*99f0*/  BSYNC B1 ;  /* 0x0000000000017941 */ /* 0x000fea0003800000 */
.L_x_367:
[----:B------:R-:W-:Y:S01]  /*9a00*/  @!P3 IMAD R61, R61, R17, R2 ;  /* 0x000000113d3db224 */ /* 0x000fe200078e0202 */
[----:B------:R-:W-:Y:S04]  /*9a10*/  BSSY B1, `(.L_x_369) ;  /* 0x0000006000017945 */ /* 0x000fe80003800000 */
[----:B------:R0:W-:Y:S01]  /*9a20*/  @!P3 STG.E.U8 desc[UR36][R6.64+0x49], R61 ;  /* 0x0000493d0600b986 */ /* 0x0001e2000c101124 */
[----:B------:R-:W-:Y:S05]  /*9a30*/  @P5 BRA `(.L_x_370) ;  /* 0x00000000000c5947 */ /* 0x000fea0003800000 */
[----:B------:R-:W0:Y:S02]  /*9a40*/  LDG.E.U8 R16, desc[UR36][R156.64+0x48] ;  /* 0x000048249c107981 */ /* 0x000e24000c1e1100 */
[----:B0-----:R-:W-:-:S05]  /*9a50*/  PRMT R3, R16, 0x8880, RZ ;  /* 0x0000888010037816 */ /* 0x001fca00000000ff */
[----:B------:R-:W-:-:S07]  /*9a60*/  IMAD R2, R3, R18, RZ ;  /* 0x0000001203027224 */ /* 0x000fce00078e02ff */
.L_x_370:
[----:B------:R-:W-:Y:S05]  /*9a70*/  BSYNC B1 ;  /* 0x0000000000017941 */ /* 0x000fea0003800000 */
.L_x_369:
[----:B0-----:R-:W-:Y:S01]  /*9a80*/  @!P5 IMAD R3, R62, R17, R2 ;  /* 0x000000113e03d224 */ /* 0x001fe200078e0202 */
[----:B------:R-:W-:Y:S04]  /*9a90*/  BSSY B1, `(.L_x_371) ;  /* 0x0000006000017945 */ /* 0x000fe80003800000 */
[----:B------:R0:W-:Y:S01]  /*9aa0*/  @!P5 STG.E.U8 desc[UR36][R8.64+0x48], R3 ;  /* 0x000048030800d986 */ /* 0x0001e2000c101124 */
[----:B------:R-:W-:Y:S05]  /*9ab0*/  @P6 BRA `(.L_x_372) ;  /* 0x00000000000c6947 */ /* 0x000fea0003800000 */
[----:B------:R-:W0:Y:S02]  /*9ac0*/  LDG.E.U8 R16, desc[UR36][R156.64+0x49] ;  /* 0x000049249c107981 */ /* 0x000e24000c1e1100 */
[----:B0-----:R-:W-:-:S05]  /*9ad0*/  PRMT R3, R16, 0x8880, RZ ;  /* 0x0000888010037816 */ /* 0x001fca00000000ff */
[----:B------:R-:W-:-:S07]  /*9ae0*/  IMAD R2, R3, R18, RZ ;  /* 0x0000001203027224 */ /* 0x000fce00078e02ff */
.L_x_372:
[----:B------:R-:W-:Y:S05]  /*9af0*/  BSYNC B1 ;  /* 0x0000000000017941 */ /* 0x000fea0003800000 */
.L_x_371:
[----:B------:R-:W-:Y:S01]  /*9b00*/  @!P6 IMAD R63, R63, R17, R2 ;  /* 0x000000113f3fe224 */ /* 0x000fe200078e0202 */
[----:B------:R-:W-:Y:S04]  /*9b10*/  BSSY B1, `(.L_x_373) ;  /* 0x0000006000017945 */ /* 0x000fe80003800000 */
[----:B------:R0:W-:Y:S01]  /*9b20*/  @!P6 STG.E.U8 desc[UR36][R8.64+0x49], R63 ;  /* 0x0000493f0800e986 */ /* 0x0001e2000c101124 */
[----:B------:R-:W-:Y:S05]  /*9b30*/  @P1 BRA `(.L_x_374) ;  /* 0x00000000000c1947 */ /* 0x000fea0003800000 */
[----:B------:R-:W0:Y:S02]  /*9b40*/  LDG.E.U8 R16, desc[UR36][R14.64+0x50] ;  /* 0x000050240e107981 */ /* 0x000e24000c1e1100 */
[----:B0-----:R-:W-:-:S05]  /*9b50*/  PRMT R3, R16, 0x8880, RZ ;  /* 0x0000888010037816 */ /* 0x001fca00000000ff */
[----:B------:R-:W-:-:S07]  /*9b60*/  IMAD R2, R3, R18, RZ ;  /* 0x0000001203027224 */ /* 0x000fce00078e02ff */
.L_x_374:
[----:B------:R-:W-:Y:S05]  /*9b70*/  BSYNC B1 ;  /* 0x0000000000017941 */ /* 0x000fea0003800000 */
.L_x_373:
        /* <DEDUP_REMOVED lines=12> */
.L_x_376:
[----:B------:R-:W-:Y:S05]  /*9c40*/  BSYNC B1 ;  /* 0x0000000000017941 */ /* 0x000fea0003800000 */
.L_x_375:
[----:B------:R-:W-:Y:S01]  /*9c50*/  @!P4 IMAD R65, R65, R17, R2 ;  /* 0x000000114141c224 */ /* 0x000fe200078e0202 */
[----:B------:R-:W-:Y:S04]  /*9c60*/  BSSY B1, `(.L_x_377) ;  /* 0x0000006000017945 */ /* 0x000fe80003800000 */
[----:B------:R0:W-:Y:S01]  /*9c70*/  @!P4 STG.E.U8 desc[UR36][R6.64+0x51], R65 ;  /* 0x000051410600c986 */ /* 0x0001e2000c101124 */
[----:B------:R-:W-:Y:S05]  /*9c80*/  @P3 BRA `(.L_x_378) ;  /* 0x00000000000c3947 */ /* 0x000fea0003800000 */
[----:B------:R-:W0:Y:S02]  /*9c90*/  LDG.E.U8 R16, desc[UR36][R156.64+0x50] ;  /* 0x000050249c107981 */ /* 0x000e24000c1e1100 */
[----:B0-----:R-:W-:-:S05]  /*9ca0*/  PRMT R3, R16, 0x8880, RZ ;  /* 0x0000888010037816 */ /* 0x001fca00000000ff */
[----:B------:R-:W-:-:S07]  /*9cb0*/  IMAD R2, R3, R18, RZ ;  /* 0x0000001203027224 */ /* 0x000fce00078e02ff */
.L_x_378:
[----:B------:R-:W-:Y:S05]  /*9cc0*/  BSYNC B1 ;  /* 0x0000000000017941 */ /* 0x000fea0003800000 */
.L_x_377:
[----:B0-----:R-:W-:Y:S01]  /*9cd0*/  @!P3 IMAD R3, R66, R17, R2 ;  /* 0x000000114203b224 */ /* 0x001fe200078e0202 */
[----:B------:R-:W-:Y:S04]  /*9ce0*/  BSSY B1, `(.L_x_379) ;  /* 0x0000006000017945 */ /* 0x000fe80003800000 */
[----:B------:R0:W-:Y:S01]  /*9cf0*/  @!P3 STG.E.U8 desc[UR36][R8.64+0x50], R3 ;  /* 0x000050030800b986 */ /* 0x0001e2000c101124 */
[----:B------:R-:W-:Y:S05]  /*9d00*/  @P5 BRA `(.L_x_380) ;  /* 0x00000000000c5947 */ /* 0x000fea0003800000 */
[----:B------:R-:W0:Y:S02]  /*9d10*/  LDG.E.U8 R16, desc[UR36][R156.64+0x51] ;  /* 0x000051249c107981 */ /* 0x000e24000c1e1100 */
[----:B0-----:R-:W-:-:S05]  /*9d20*/  PRMT R3, R16, 0x8880, RZ ;  /* 0x0000888010037816 */ /* 0x001fca00000000ff */
[----:B------:R-:W-:-:S07]  /*9d30*/  IMAD R2, R3, R18, RZ ;  /* 0x0000001203027224 */ /* 0x000fce00078e02ff */
.L_x_380:
[----:B------:R-:W-:Y:S05]  /*9d40*/  BSYNC B1 ;  /* 0x0000000000017941 */ /* 0x000fea0003800000 */
.L_x_379:
[----:B------:R-:W-:Y:S01]  /*9d50*/  @!P5 IMAD R67, R67, R17, R2 ;  /* 0x000000114343d224 */ /* 0x000fe200078e0202 */
[----:B------:R-:W-:Y:S04]  /*9d60*/  BSSY B1, `(.L_x_381) ;  /* 0x0000006000017945 */ /* 0x000fe80003800000 */
[----:B------:R0:W-:Y:S01]  /*9d70*/  @!P5 STG.E.U8 desc[UR36][R8.64+0x51], R67 ;  /* 0x000051430800d986 */ /* 0x0001e2000c101124 */
[----:B------:R-:W-:Y:S05]  /*9d80*/  @P6 BRA `(.L_x_382) ;  /* 0x00000000000c6947 */ /* 0x000fea0003800000 */
[----:B------:R-:W0:Y:S02]  /*9d90*/  LDG.E.U8 R16, desc[UR36][R14.64+0x58] ;  /* 0x000058240e107981 */ /* 0x000e24000c1e1100 */
[----:B0-----:R-:W-:-:S05]  /*9da0*/  PRMT R3, R16, 0x8880, RZ ;  /* 0x0000888010037816 */ /* 0x001fca00000000ff */
[----:B------:R-:W-:-:S07]  /*9db0*/  IMAD R2, R3, R18, RZ ;  /* 0x0000001203027224 */ /* 0x000fce00078e02ff */
.L_x_382:
[----:B------:R-:W-:Y:S05]  /*9dc0*/  BSYNC B1 ;  /* 0x0000000000017941 */ /* 0x000fea0003800000 */
.L_x_381:
[----:B0-----:R-:W-:Y:S01]  /*9dd0*/  @!P6 IMAD R3, R68, R17, R2 ;  /* 0x000000114403e224 */ /* 0x001fe200078e0202 */
[----:B------:R-:W-:Y:S04]  /*9de0*/  BSSY B1, `(.L_x_383) ;  /* 0x0000006000017945 */ /* 0x000fe80003800000 */
[----:B------:R0:W-:Y:S01]  /*9df0*/  @!P6 STG.E.U8 desc[UR36][R6.64+0x58], R3 ;  /* 0x000058030600e986 */ /* 0x0001e2000c101124 */
[----:B------:R-:W-:Y:S05]  /*9e00*/  @P1 BRA `(.L_x_384) ;  /* 0x00000000000c1947 */ /* 0x000fea0003800000 */
[----:B------:R-:W0:Y:S02]  /*9e10*/  LDG.E.U8 R16, desc[UR36][R14.64+0x59] ;  /* 0x000059240e107981 */ /* 0x000e24000c1e1100 */
[----:B0-----:R-:W-:-:S05]  /*9e20*/  PRMT R3, R16, 0x8880, RZ ;  /* 0x0000888010037816 */ /* 0x001fca00000000ff */
[----:B------:R-:W-:-:S07]  /*9e30*/  IMAD R2, R3, R18, RZ ;  /* 0x0000001203027224 */ /* 0x000fce00078e02ff */
.L_x_384:
[----:B------:R-:W-:Y:S05]  /*9e40*/  BSYNC B1 ;  /* 0x0000000000017941 */ /* 0x000fea0003800000 */
.L_x_383:
        /* <DEDUP_REMOVED lines=12> */
.L_x_386:
[----:B------:R-:W-:Y:S05]  /*9f10*/  BSYNC B1 ;  /* 0x0000000000017941 */ /* 0x000fea0003800000 */
.L_x_385:
[----:B0-----:R-:W-:Y:S01]  /*9f20*/  @!P4 IMAD R3, R70, R17, R2 ;  /* 0x000000114603c224 */ /* 0x001fe200078e0202 */
[----:B------:R-:W-:Y:S04]  /*9f30*/  BSSY B1, `(.L_x_387) ;  /* 0x0000006000017945 */ /* 0x000fe80003800000 */
[----:B------:R0:W-:Y:S01]  /*9f40*/  @!P4 STG.E.U8 desc[UR36][R8.64+0x58], R3 ;  /* 0x000058030800c986 */ /* 0x0001e2000c101124 */
[----:B------:R-:W-:Y:S05]  /*9f50*/  @P3 BRA `(.L_x_388) ;  /* 0x00000000000c3947 */ /* 0x000fea0003800000 */
[----:B------:R-:W0:Y:S02]  /*9f60*/  LDG.E.U8 R16, desc[UR36][R156.64+0x59] ;  /* 0x000059249c107981 */ /* 0x000e24000c1e1100 */
[----:B0-----:R-:W-:-:S05]  /*9f70*/  PRMT R3, R16, 0x8880, RZ ;  /* 0x0000888010037816 */ /* 0x001fca00000000ff */
[----:B------:R-:W-:-:S07]  /*9f80*/  IMAD R2, R3, R18, RZ ;  /* 0x0000001203027224 */ /* 0x000fce00078e02ff */
.L_x_388:
[----:B------:R-:W-:Y:S05]  /*9f90*/  BSYNC B1 ;  /* 0x0000000000017941 */ /* 0x000fea0003800000 */
.L_x_387:
[----:B------:R-:W-:Y:S01]  /*9fa0*/  @!P3 IMAD R71, R71, R17, R2 ;  /* 0x000000114747b224 */ /* 0x000fe200078e0202 */
[----:B------:R-:W-:Y:S04]  /*9fb0*/  BSSY B1, `(.L_x_389) ;  /* 0x0000006000017945 */ /* 0x000fe80003800000 */
[----:B------:R0:W-:Y:S01]  /*9fc0*/  @!P3 STG.E.U8 desc[UR36][R8.64+0x59], R71 ;  /* 0x000059470800b986 */ /* 0x0001e2000c101124 */
[----:B------:R-:W-:Y:S05]  /*9fd0*/  @P5 BRA `(.L_x_390) ;  /* 0x00000000000c5947 */ /* 0x000fea0003800000 */
[----:B------:R-:W0:Y:S02]  /*9fe0*/  LDG.E.U8 R16, desc[UR36][R14.64+0x60] ;  /* 0x000060240e107981 */ /* 0x000e24000c1e1100 */
[----:B0-----:R-:W-:-:S05]  /*9ff0*/  PRMT R3, R16, 0x8880, RZ ;  /* 0x0000888010037816 */ /* 0x001fca00000000ff */
[----:B------:R-:W-:-:S07]  /*a000*/  IMAD R2, R3, R18, RZ ;  /* 0x0000001203027224 */ /* 0x000fce00078e02ff */
.L_x_390:
[----:B------:R-:W-:Y:S05]  /*a010*/  BSYNC B1 ;  /* 0x0000000000017941 */ /* 0x000fea0003800000 */
.L_x_389:
[----:B0-----:R-:W-:Y:S01]  /*a020*/  @!P5 IMAD R3, R72, R17, R2 ;  /* 0x000000114803d224 */ /* 0x001fe200078e0202 */
[----:B------:R-:W-:Y:S04]  /*a030*/  BSSY B1, `(.L_x_391) ;  /* 0x0000006000017945 */ /* 0x000fe80003800000 */
[----:B------:R0:W-:Y:S01]  /*a040*/  @!P5 STG.E.U8 desc[UR36][R6.64+0x60], R3 ;  /* 0x000060030600d986 */ /* 0x0001e2000c101124 */
[----:B------:R-:W-:Y:S05]  /*a050*/  @P6 BRA `(.L_x_392) ;  /* 0x00000000000c6947 */ /* 0x000fea0003800000 */
[----:B------:R-:W0:Y:S02]  /*a060*/  LDG.E.U8 R16, desc[UR36][R14.64+0x61] ;  /* 0x000061240e107981 */ /* 0x000e24000c1e1100 */
[----:B0-----:R-:W-:-:S05]  /*a070*/  PRMT R3, R16, 0x8880, RZ ;  /* 0x0000888010037816 */ /* 0x001fca00000000ff */
[----:B------:R-:W-:-:S07]  /*a080*/  IMAD R2, R3, R18, RZ ;  /* 0x0000001203027224 */ /* 0x000fce00078e02ff */
.L_x_392:
[----:B------:R-:W-:Y:S05]  /*a090*/  BSYNC B1 ;  /* 0x0000000000017941 */ /* 0x000fea0003800000 */
.L_x_391:
[----:B------:R-:W-:Y:S01]  /*a0a0*/  @!P6 IMAD R73, R73, R17, R2 ;  /* 0x000000114949e224 */ /* 0x000fe200078e0202 */
[----:B------:R-:W-:Y:S04]  /*a0b0*/  BSSY B1, `(.L_x_393) ;  /* 0x0000006000017945 */ /* 0x000fe80003800000 */
[----:B------:R0:W-:Y:S01]  /*a0c0*/  @!P6 STG.E.U8 desc[UR36][R6.64+0x61], R73 ;  /* 0x000061490600e986 */ /* 0x0001e2000c101124 */
[----:B------:R-:W-:Y:S05]  /*a0d0*/  @P1 BRA `(.L_x_394) ;  /* 0x00000000000c1947 */ /* 0x000fea0003800000 */
[----:B------:R-:W0:Y:S02]  /*a0e0*/  LDG.E.U8 R16, desc[UR36][R156.64+0x60] ;  /* 0x000060249c107981 */ /* 0x000e24000c1e1100 */
[----:B0-----:R-:W-:-:S05]  /*a0f0*/  PRMT R3, R16, 0x8880, RZ ;  /* 0x0000888010037816 */ /* 0x001fca00000000ff */
[----:B------:R-:W-:-:S07]  /*a100*/  IMAD R2, R3, R18, RZ ;  /* 0x0000001203027224 */ /* 0x000fce00078e02ff */
.L_x_394:
[----:B------:R-:W-:Y:S05]  /*a110*/  BSYNC B1 ;  /* 0x0000000000017941 */ /* 0x000fea0003800000 */
.L_x_393:
        /* <DEDUP_REMOVED lines=12> */
.L_x_396:
[----:B------:R-:W-:Y:S05]  /*a1e0*/  BSYNC B1 ;  /* 0x0000000000017941 */ /* 0x000fea0003800000 */
.L_x_395:
[----:B------:R-:W-:Y:S01]  /*a1f0*/  @!P4 IMAD R75, R75, R17, R2 ;  /* 0x000000114b4bc224 */ /* 0x000fe200078e0202 */
[----:B------:R-:W-:Y:S04]  /*a200*/  BSSY B1, `(.L_x_397) ;  /* 0x0000006000017945 */ /* 0x000fe80003800000 */
[----:B------:R0:W-:Y:S01]  /*a210*/  @!P4 STG.E.U8 desc[UR36][R8.64+0x61], R75 ;  /* 0x0000614b0800c986 */ /* 0x0001e2000c101124 */
[----:B------:R-:W-:Y:S05]  /*a220*/  @P3 BRA `(.L_x_398) ;  /* 0x00000000000c3947 */ /* 0x000fea0003800000 */
[----:B------:R-:W0:Y:S02]  /*a230*/  LDG.E.U8 R16, desc[UR36][R14.64+0x68] ;  /* 0x000068240e107981 */ /* 0x000e24000c1e1100 */
[----:B0-----:R-:W-:-:S05]  /*a240*/  PRMT R3, R16, 0x8880, RZ ;  /* 0x0000888010037816 */ /* 0x001fca00000000ff */
[----:B------:R-:W-:-:S07]  /*a250*/  IMAD R2, R3, R18, RZ ;  /* 0x0000001203027224 */ /* 0x000fce00078e02ff */
.L_x_398:
[----:B------:R-:W-:Y:S05]  /*a260*/  BSYNC B1 ;  /* 0x0000000000017941 */ /* 0x000fea0003800000 */
.L_x_397:
[----:B0-----:R-:W-:Y:S01]  /*a270*/  @!P3 IMAD R3, R76, R17, R2 ;  /* 0x000000114c03b224 */ /* 0x001fe200078e0202 */
[----:B------:R-:W-:Y:S04]  /*a280*/  BSSY B1, `(.L_x_399) ;  /* 0x0000006000017945 */ /* 0x000fe80003800000 */
[----:B------:R0:W-:Y:S01]  /*a290*/  @!P3 STG.E.U8 desc[UR36][R6.64+0x68], R3 ;  /* 0x000068030600b986 */ /* 0x0001e2000c101124 */
[----:B------:R-:W-:Y:S05]  /*a2a0*/  @P5 BRA `(.L_x_400) ;  /* 0x00000000000c5947 */ /* 0x000fea0003800000 */
[----:B------:R-:W0:Y:S02]  /*a2b0*/  LDG.E.U8 R16, desc[UR36][R14.64+0x69] ;  /* 0x000069240e107981 */ /* 0x000e24000c1e1100 */
[----:B0-----:R-:W-:-:S05]  /*a2c0*/  PRMT R3, R16, 0x8880, RZ ;  /* 0x0000888010037816 */ /* 0x001fca00000000ff */
[----:B------:R-:W-:-:S07]  /*a2d0*/  IMAD R2, R3, R18, RZ ;  /* 0x0000001203027224 */ /* 0x000fce00078e02ff */
.L_x_400:
[----:B------:R-:W-:Y:S05]  /*a2e0*/  BSYNC B1 ;  /* 0x0000000000017941 */ /* 0x000fea0003800000 */
.L_x_399:
[----:B------:R-:W-:Y:S01]  /*a2f0*/  @!P5 IMAD R77, R77, R17, R2 ;  /* 0x000000114d4dd224 */ /* 0x000fe200078e0202 */
[----:B------:R-:W-:Y:S04]  /*a300*/  BSSY B1, `(.L_x_401) ;  /* 0x0000006000017945 */ /* 0x000fe80003800000 */
[----:B------:R0:W-:Y:S01]  /*a310*/  @!P5 STG.E.U8 desc[UR36][R6.64+0x69], R77 ;  /* 0x0000694d0600d986 */ /* 0x0001e2000c101124 */
[----:B------:R-:W-:Y:S05]  /*a320*/  @P6 BRA `(.L_x_402) ;  /* 0x00000000000c6947 */ /* 0x000fea0003800000 */
[----:B------:R-:W0:Y:S02]  /*a330*/  LDG.E.U8 R16, desc[UR36][R156.64+0x68] ;  /* 0x000068249c107981 */ /* 0x000e24000c1e1100 */
[----:B0-----:R-:W-:-:S05]  /*a340*/  PRMT R3, R16, 0x8880, RZ ;  /* 0x0000888010037816 */ /* 0x001fca00000000ff */
[----:B------:R-:W-:-:S07]  /*a350*/  IMAD R2, R3, R18, RZ ;  /* 0x0000001203027224 */ /* 0x000fce00078e02ff */
.L_x_402:
[----:B------:R-:W-:Y:S05]  /*a360*/  BSYNC B1 ;  /* 0x0000000000017941 */ /* 0x000fea0003800000 */
.L_x_401:
[----:B0-----:R-:W-:Y:S01]  /*a370*/  @!P6 IMAD R3, R78, R17, R2 ;  /* 0x000000114e03e224 */ /* 0x001fe200078e0202 */
[----:B------:R-:W-:Y:S04]  /*a380*/  BSSY B1, `(.L_x_403) ;  /* 0x0000006000017945 */ /* 0x000fe80003800000 */
[----:B------:R0:W-:Y:S01]  /*a390*/  @!P6 STG.E.U8 desc[UR36][R8.64+0x68], R3 ;  /* 0x000068030800e986 */ /* 0x0001e2000c101124 */
[----:B------:R-:W-:Y:S05]  /*a3a0*/  @P1 BRA `(.L_x_404) ;  /* 0x00000000000c1947 */ /* 0x000fea0003800000 */
[----:B------:R-:W0:Y:S02]  /*a3b0*/  LDG.E.U8 R16, desc[UR36][R156.64+0x69] ;  /* 0x000069249c107981 */ /* 0x000e24000c1e1100 */
[----:B0-----:R-:W-:-:S05]  /*a3c0*/  PRMT R3, R16, 0x8880, RZ ;  /* 0x0000888010037816 */ /* 0x001fca00000000ff */
[----:B------:R-:W-:-:S07]  /*a3d0*/  IMAD R2, R3, R18, RZ ;  /* 0x0000001203027224 */ /* 0x000fce00078e02ff */
.L_x_404:
[----:B------:R-:W-:Y:S05]  /*a3e0*/  BSYNC B1 ;  /* 0x0000000000017941 */ /* 0x000fea0003800000 */
.L_x_403:
        /* <DEDUP_REMOVED lines=12> */
.L_x_406:
[----:B------:R-:W-:Y:S05]  /*a4b0*/  BSYNC B1 ;  /* 0x0000000000017941 */ /* 0x000fea0003800000 */
.L_x_405:
[----:B0-----:R-:W-:Y:S01]  /*a4c0*/  @!P4 IMAD R3, R80, R17, R2 ;  /* 0x000000115003c224 */ /* 0x001fe200078e0202 */
[----:B------:R-:W-:Y:S04]  /*a4d0*/  BSSY B1, `(.L_x_407) ;  /* 0x0000006000017945 */ /* 0x000fe80003800000 */
[----:B------:R0:W-:Y:S01]  /*a4e0*/  @!P4 STG.E.U8 desc[UR36][R6.64+0x70], R3 ;  /* 0x000070030600c986 */ /* 0x0001e2000c101124 */
[----:B------:R-:W-:Y:S05]  /*a4f0*/  @P3 BRA `(.L_x_408) ;  /* 0x00000000000c3947 */ /* 0x000fea0003800000 */
[----:B------:R-:W0:Y:S02]  /*a500*/  LDG.E.U8 R16, desc[UR36][R14.64+0x71] ;  /* 0x000071240e107981 */ /* 0x000e24000c1e1100 */
[----:B0-----:R-:W-:-:S05]  /*a510*/  PRMT R3, R16, 0x8880, RZ ;  /* 0x0000888010037816 */ /* 0x001fca00000000ff */
[----:B------:R-:W-:-:S07]  /*a520*/  IMAD R2, R3, R18, RZ ;  /* 0x0000001203027224 */ /* 0x000fce00078e02ff */
.L_x_408:
[----:B------:R-:W-:Y:S05]  /*a530*/  BSYNC B1 ;  /* 0x0000000000017941 */ /* 0x000fea0003800000 */
.L_x_407:
[----:B------:R-:W-:Y:S01]  /*a540*/  @!P3 IMAD R81, R81, R17, R2 ;  /* 0x000000115151b224 */ /* 0x000fe200078e0202 */
[----:B------:R-:W-:Y:S04]  /*a550*/  BSSY B1, `(.L_x_409) ;  /* 0x0000006000017945 */ /* 0x000fe80003800000 */
[----:B------:R0:W-:Y:S01]  /*a560*/  @!P3 STG.E.U8 desc[UR36][R6.64+0x71], R81 ;  /* 0x000071510600b986 */ /* 0x0001e2000c101124 */
[----:B------:R-:W-:Y:S05]  /*a570*/  @P5 BRA `(.L_x_410) ;  /* 0x00000000000c5947 */ /* 0x000fea0003800000 */
[----:B------:R-:W0:Y:S02]  /*a580*/  LDG.E.U8 R16, desc[UR36][R156.64+0x70] ;  /* 0x000070249c107981 */ /* 0x000e24000c1e1100 */
[----:B0-----:R-:W-:-:S05]  /*a590*/  PRMT R3, R16, 0x8880, RZ ;  /* 0x0000888010037816 */ /* 0x001fca00000000ff */
[----:B------:R-:W-:-:S07]  /*a5a0*/  IMAD R2, R3, R18, RZ ;  /* 0x0000001203027224 */ /* 0x000fce00078e02ff */
.L_x_410:
[----:B------:R-:W-:Y:S05]  /*a5b0*/  BSYNC B1 ;  /* 0x0000000000017941 */ /* 0x000fea0003800000 */
.L_x_409:
[----:B0-----:R-:W-:Y:S01]  /*a5c0*/  @!P5 IMAD R3, R82, R17, R2 ;  /* 0x000000115203d224 */ /* 0x001fe200078e0202 */
[----:B------:R-:W-:Y:S04]  /*a5d0*/  BSSY B1, `(.L_x_411) ;  /* 0x0000006000017945 */ /* 0x000fe80003800000 */
[----:B------:R0:W-:Y:S01]  /*a5e0*/  @!P5 STG.E.U8 desc[UR36][R8.64+0x70], R3 ;  /* 0x000070030800d986 */ /* 0x0001e2000c101124 */
[----:B------:R-:W-:Y:S05]  /*a5f0*/  @P6 BRA `(.L_x_412) ;  /* 0x00000000000c6947 */ /* 0x000fea0003800000 */
[----:B------:R-:W0:Y:S02]  /*a600*/  LDG.E.U8 R16, desc[UR36][R156.64+0x71] ;  /* 0x000071249c107981 */ /* 0x000e24000c1e1100 */
[----:B0-----:R-:W-:-:S05]  /*a610*/  PRMT R3, R16, 0x8880, RZ ;  /* 0x0000888010037816 */ /* 0x001fca00000000ff */
[----:B------:R-:W-:-:S07]  /*a620*/  IMAD R2, R3, R18, RZ ;  /* 0x0000001203027224 */ /* 0x000fce00078e02ff */
.L_x_412:
[----:B------:R-:W-:Y:S05]  /*a630*/  BSYNC B1 ;  /* 0x0000000000017941 */ /* 0x000fea0003800000 */
.L_x_411:
[----:B------:R-:W-:Y:S01]  /*a640*/  @!P6 IMAD R83, R83, R17, R2 ;  /* 0x000000115353e224 */ /* 0x000fe200078e0202 */
[----:B------:R-:W-:Y:S04]  /*a650*/  BSSY B1, `(.L_x_413) ;  /* 0x0000006000017945 */ /* 0x000fe80003800000 */
[----:B------:R0:W-:Y:S01]  /*a660*/  @!P6 STG.E.U8 desc[UR36][R8.64+0x71], R83 ;  /* 0x000071530800e986 */ /* 0x0001e2000c101124 */
[----:B------:R-:W-:Y:S05]  /*a670*/  @P1 BRA `(.L_x_414) ;  /* 0x00000000000c1947 */ /* 0x000fea0003800000 */
[----:B------:R-:W0:Y:S02]  /*a680*/  LDG.E.U8 R16, desc[UR36][R14.64+0x78] ;  /* 0x000078240e107981 */ /* 0x000e24000c1e1100 */
[----:B0-----:R-:W-:-:S05]  /*a690*/  PRMT R3, R16, 0x8880, RZ ;  /* 0x0000888010037816 */ /* 0x001fca00000000ff */
[----:B------:R-:W-:-:S07]  /*a6a0*/  IMAD R2, R3, R18, RZ ;  /* 0x0000001203027224 */ /* 0x000fce00078e02ff */
.L_x_414:
[----:B------:R-:W-:Y:S05]  /*a6b0*/  BSYNC B1 ;  /* 0x0000000000017941 */ /* 0x000fea0003800000 */
.L_x_413:
        /* <DEDUP_REMOVED lines=12> */
.L_x_416:
[----:B------:R-:W-:Y:S05]  /*a780*/  BSYNC B1 ;  /* 0x0000000000017941 */ /* 0x000fea0003800000 */
.L_x_415:
[----:B------:R-:W-:Y:S01]  /*a790*/  @!P4 IMAD R85, R85, R17, R2 ;  /* 0x000000115555c224 */ /* 0x000fe200078e0202 */
[----:B------:R-:W-:Y:S04]  /*a7a0*/  BSSY B1, `(.L_x_417) ;  /* 0x0000006000017945 */ /* 0x000fe80003800000 */
[----:B------:R0:W-:Y:S01]  /*a7b0*/  @!P4 STG.E.U8 desc[UR36][R6.64+0x79], R85 ;  /* 0x000079550600c986 */ /* 0x0001e2000c101124 */
[----:B------:R-:W-:Y:S05]  /*a7c0*/  @P3 BRA `(.L_x_418) ;  /* 0x00000000000c3947 */ /* 0x000fea0003800000 */
[----:B------:R-:W0:Y:S02]  /*a7d0*/  LDG.E.U8 R16, desc[UR36][R156.64+0x78] ;  /* 0x000078249c107981 */ /* 0x000e24000c1e1100 */
[----:B0-----:R-:W-:-:S05]  /*a7e0*/  PRMT R3, R16, 0x8880, RZ ;  /* 0x0000888010037816 */ /* 0x001fca00000000ff */
[----:B------:R-:W-:-:S07]  /*a7f0*/  IMAD R2, R3, R18, RZ ;  /* 0x0000001203027224 */ /* 0x000fce00078e02ff */
.L_x_418:
[----:B------:R-:W-:Y:S05]  /*a800*/  BSYNC B1 ;  /* 0x0000000000017941 */ /* 0x000fea0003800000 */
.L_x_417:
[----:B0-----:R-:W-:Y:S01]  /*a810*/  @!P3 IMAD R3, R86, R17, R2 ;  /* 0x000000115603b224 */ /* 0x001fe200078e0202 */
[----:B------:R-:W-:Y:S04]  /*a820*/  BSSY B1, `(.L_x_419) ;  /* 0x0000006000017945 */ /* 0x000fe80003800000 */
[----:B------:R0:W-:Y:S01]  /*a830*/  @!P3 STG.E.U8 desc[UR36][R8.64+0x78], R3 ;  /* 0x000078030800b986 */ /* 0x0001e2000c101124 */
[----:B------:R-:W-:Y:S05]  /*a840*/  @P5 BRA `(.L_x_420) ;  /* 0x00000000000c5947 */ /* 0x000fea0003800000 */
[----:B------:R-:W0:Y:S02]  /*a850*/  LDG.E.U8 R16, desc[UR36][R156.64+0x79] ;  /* 0x000079249c107981 */ /* 0x000e24000c1e1100 */
[----:B0-----:R-:W-:-:S05]  /*a860*/  PRMT R3, R16, 0x8880, RZ ;  /* 0x0000888010037816 */ /* 0x001fca00000000ff */
[----:B------:R-:W-:-:S07]  /*a870*/  IMAD R2, R3, R18, RZ ;  /* 0x0000001203027224 */ /* 0x000fce00078e02ff */
.L_x_420:
[----:B------:R-:W-:Y:S05]  /*a880*/  BSYNC B1 ;  /* 0x0000000000017941 */ /* 0x000fea0003800000 */
.L_x_419:
[----:B------:R-:W-:Y:S01]  /*a890*/  @!P5 IMAD R87, R87, R17, R2 ;  /* 0x000000115757d224 */ /* 0x000fe200078e0202 */
[----:B------:R-:W-:Y:S04]  /*a8a0*/  BSSY B1, `(.L_x_421) ;  /* 0x0000006000017945 */ /* 0x000fe80003800000 */
[----:B------:R0:W-:Y:S01]  /*a8b0*/  @!P5 STG.E.U8 desc[UR36][R8.64+0x79], R87 ;  /* 0x000079570800d986 */ /* 0x0001e2000c101124 */
[----:B------:R-:W-:Y:S05]  /*a8c0*/  @P6 BRA `(.L_x_422) ;  /* 0x00000000000c6947 */ /* 0x000fea0003800000 */
[----:B------:R-:W0:Y:S02]  /*a8d0*/  LDG.E.U8 R16, desc[UR36][R14.64+0x80] ;  /* 0x000080240e107981 */ /* 0x000e24000c1e1100 */
[----:B0-----:R-:W-:-:S05]  /*a8e0*/  PRMT R3, R16, 0x8880, RZ ;  /* 0x0000888010037816 */ /* 0x001fca00000000ff */
[----:B------:R-:W-:-:S07]  /*a8f0*/  IMAD R2, R3, R18, RZ ;  /* 0x0000001203027224 */ /* 0x000fce00078e02ff */
.L_x_422:
[----:B------:R-:W-:Y:S05]  /*a900*/  BSYNC B1 ;  /* 0x0000000000017941 */ /* 0x000fea0003800000 */
.L_x_421:
[----:B0-----:R-:W-:Y:S01]  /*a910*/  @!P6 IMAD R3, R88, R17, R2 ;  /* 0x000000115803e224 */ /* 0x001fe200078e0202 */
[----:B------:R-:W-:Y:S04]  /*a920*/  BSSY B1, `(.L_x_423) ;  /* 0x0000006000017945 */ /* 0x000fe80003800000 */
[----:B------:R0:W-:Y:S01]  /*a930*/  @!P6 STG.E.U8 desc[UR36][R6.64+0x80], R3 ;  /* 0x000080030600e986 */ /* 0x0001e2000c101124 */
[----:B------:R-:W-:Y:S05]  /*a940*/  @P1 BRA `(.L_x_424) ;  /* 0x00000000000c1947 */ /* 0x000fea0003800000 */
[----:B------:R-:W0:Y:S02]  /*a950*/  LDG.E.U8 R16, desc[UR36][R14.64+0x81] ;  /* 0x000081240e107981 */ /* 0x000e24000c1e1100 */
[----:B0-----:R-:W-:-:S05]  /*a960*/  PRMT R3, R16, 0x8880, RZ ;  /* 0x0000888010037816 */ /* 0x001fca00000000ff */
[----:B------:R-:W-:-:S07]  /*a970*/  IMAD R2, R3, R18, RZ ;  /* 0x0000001203027224 */ /* 0x000fce00078e02ff */
.L_x_424:
[----:B------:R-:W-:Y:S05]  /*a980*/  BSYNC B1 ;  /* 0x0000000000017941 */ /* 0x000fea0003800000 */
.L_x_423:
        /* <DEDUP_REMOVED lines=12> */
.L_x_426:
[----:B------:R-:W-:Y:S05]  /*aa50*/  BSYNC B1 ;  /* 0x0000000000017941 */ /* 0x000fea0003800000 */
.L_x_425:
[----:B0-----:R-:W-:Y:S01]  /*aa60*/  @!P4 IMAD R3, R90, R17, R2 ;  /* 0x000000115a03c224 */ /* 0x001fe200078e0202 */
[----:B------:R-:W-:Y:S04]  /*aa70*/  BSSY B1, `(.L_x_427) ;  /* 0x0000006000017945 */ /* 0x000fe80003800000 */
[----:B------:R0:W-:Y:S01]  /*aa80*/  @!P4 STG.E.U8 desc[UR36][R8.64+0x80], R3 ;  /* 0x000080030800c986 */ /* 0x0001e2000c101124 */
[----:B------:R-:W-:Y:S05]  /*aa90*/  @P3 BRA `(.L_x_428) ;  /* 0x00000000000c3947 */ /* 0x000fea0003800000 */
[----:B------:R-:W0:Y:S02]  /*aaa0*/  LDG.E.U8 R16, desc[UR36][R156.64+0x81] ;  /* 0x000081249c107981 */ /* 0x000e24000c1e1100 */
[----:B0-----:R-:W-:-:S05]  /*aab0*/  PRMT R3, R16, 0x8880, RZ ;  /* 0x0000888010037816 */ /* 0x001fca00000000ff */
[----:B------:R-:W-:-:S07]  /*aac0*/  IMAD R2, R3, R18, RZ ;  /* 0x0000001203027224 */ /* 0x000fce00078e02ff */
.L_x_428:
[----:B------:R-:W-:Y:S05]  /*aad0*/  BSYNC B1 ;  /* 0x0000000000017941 */ /* 0x000fea0003800000 */
.L_x_427:
[----:B------:R-:W-:Y:S01]  /*aae0*/  @!P3 IMAD R91, R91, R17, R2 ;  /* 0x000000115b5bb224 */ /* 0x000fe200078e0202 */
[----:B------:R-:W-:Y:S04]  /*aaf0*/  BSSY B1, `(.L_x_429) ;  /* 0x0000006000017945 */ /* 0x000fe80003800000 */
[----:B------:R0:W-:Y:S01]  /*ab00*/  @!P3 STG.E.U8 desc[UR36][R8.64+0x81], R91 ;  /* 0x0000815b0800b986 */ /* 0x0001e2000c101124 */
[----:B------:R-:W-:Y:S05]  /*ab10*/  @P5 BRA `(.L_x_430) ;  /* 0x00000000000c5947 */ /* 0x000fea0003800000 */
[----:B------:R-:W0:Y:S02]  /*ab20*/  LDG.E.U8 R16, desc[UR36][R14.64+0x88] ;  /* 0x000088240e107981 */ /* 0x000e24000c1e1100 */
[----:B0-----:R-:W-:-:S05]  /*ab30*/  PRMT R3, R16, 0x8880, RZ ;  /* 0x0000888010037816 */ /* 0x001fca00000000ff */
[----:B------:R-:W-:-:S07]  /*ab40*/  IMAD R2, R3, R18, RZ ;  /* 0x0000001203027224 */ /* 0x000fce00078e02ff */
.L_x_430:
[----:B------:R-:W-:Y:S05]  /*ab50*/  BSYNC B1 ;  /* 0x0000000000017941 */ /* 0x000fea0003800000 */
.L_x_429:
[----:B0-----:R-:W-:Y:S01]  /*ab60*/  @!P5 IMAD R3, R92, R17, R2 ;  /* 0x000000115c03d224 */ /* 0x001fe200078e0202 */
[----:B------:R-:W-:Y:S04]  /*ab70*/  BSSY B1, `(.L_x_431) ;  /* 0x0000006000017945 */ /* 0x000fe80003800000 */
[----:B------:R0:W-:Y:S01]  /*ab80*/  @!P5 STG.E.U8 desc[UR36][R6.64+0x88], R3 ;  /* 0x000088030600d986 */ /* 0x0001e2000c101124 */
[----:B------:R-:W-:Y:S05]  /*ab90*/  @P6 BRA `(.L_x_432) ;  /* 0x00000000000c6947 */ /* 0x000fea0003800000 */
[----:B------:R-:W0:Y:S02]  /*aba0*/  LDG.E.U8 R16, desc[UR36][R14.64+0x89] ;  /* 0x000089240e107981 */ /* 0x000e24000c1e1100 */
[----:B0-----:R-:W-:-:S05]  /*abb0*/  PRMT R3, R16, 0x8880, RZ ;  /* 0x0000888010037816 */ /* 0x001fca00000000ff */
[----:B------:R-:W-:-:S07]  /*abc0*/  IMAD R2, R3, R18, RZ ;  /* 0x0000001203027224 */ /* 0x000fce00078e02ff */
.L_x_432:
[----:B------:R-:W-:Y:S05]  /*abd0*/  BSYNC B1 ;  /* 0x0000000000017941 */ /* 0x000fea0003800000 */
.L_x_431:
[----:B------:R-:W-:Y:S01]  /*abe0*/  @!P6 IMAD R93, R93, R17, R2 ;  /* 0x000000115d5de224 */ /* 0x000fe200078e0202 */
[----:B------:R-:W-:Y:S04]  /*abf0*/  BSSY B1, `(.L_x_433) ;  /* 0x0000006000017945 */ /* 0x000fe80003800000 */
[----:B------:R0:W-:Y:S01]  /*ac00*/  @!P6 STG.E.U8 desc[UR36][R6.64+0x89], R93 ;  /* 0x0000895d0600e986 */ /* 0x0001e2000c101124 */
[----:B------:R-:W-:Y:S05]  /*ac10*/  @P1 BRA `(.L_x_434) ;  /* 0x00000000000c1947 */ /* 0x000fea0003800000 */
[----:B------:R-:W0:Y:S02]  /*ac20*/  LDG.E.U8 R16, desc[UR36][R156.64+0x88] ;  /* 0x000088249c107981 */ /* 0x000e24000c1e1100 */
[----:B0-----:R-:W-:-:S05]  /*ac30*/  PRMT R3, R16, 0x8880, RZ ;  /* 0x0000888010037816 */ /* 0x001fca00000000ff */
[----:B------:R-:W-:-:S07]  /*ac40*/  IMAD R2, R3, R18, RZ ;  /* 0x0000001203027224 */ /* 0x000fce00078e02ff */
.L_x_434:
[----:B------:R-:W-:Y:S05]  /*ac50*/  BSYNC B1 ;  /* 0x0000000000017941 */ /* 0x000fea0003800000 */
.L_x_433:
        /* <DEDUP_REMOVED lines=12> */
.L_x_436:
[----:B------:R-:W-:Y:S05]  /*ad20*/  BSYNC B1 ;  /* 0x0000000000017941 */ /* 0x000fea0003800000 */
.L_x_435:
[----:B------:R-:W-:Y:S01]  /*ad30*/  @!P4 IMAD R95, R95, R17, R2 ;  /* 0x000000115f5fc224 */ /* 0x000fe200078e0202 */
[----:B------:R-:W-:Y:S04]  /*ad40*/  BSSY B1, `(.L_x_437) ;  /* 0x0000006000017945 */ /* 0x000fe80003800000 */
[----:B------:R0:W-:Y:S01]  /*ad50*/  @!P4 STG.E.U8 desc[UR36][R8.64+0x89], R95 ;  /* 0x0000895f0800c986 */ /* 0x0001e2000c101124 */
[----:B------:R-:W-:Y:S05]  /*ad60*/  @P3 BRA `(.L_x_438) ;  /* 0x00000000000c3947 */ /* 0x000fea0003800000 */
[----:B------:R-:W0:Y:S02]  /*ad70*/  LDG.E.U8 R16, desc[UR36][R14.64+0x90] ;  /* 0x000090240e107981 */ /* 0x000e24000c1e1100 */
[----:B0-----:R-:W-:-:S05]  /*ad80*/  PRMT R3, R16, 0x8880, RZ ;  /* 0x0000888010037816 */ /* 0x001fca00000000ff */
[----:B------:R-:W-:-:S07]  /*ad90*/  IMAD R2, R3, R18, RZ ;  /* 0x0000001203027224 */ /* 0x000fce00078e02ff */
.L_x_438:
[----:B------:R-:W-:Y:S05]  /*ada0*/  BSYNC B1 ;  /* 0x0000000000017941 */ /* 0x000fea0003800000 */
.L_x_437:
[----:B0-----:R-:W-:Y:S01]  /*adb0*/  @!P3 IMAD R3, R96, R17, R2 ;  /* 0x000000116003b224 */ /* 0x001fe200078e0202 */
[----:B------:R-:W-:Y:S04]  /*adc0*/  BSSY B1, `(.L_x_439) ;  /* 0x0000006000017945 */ /* 0x000fe80003800000 */
[----:B------:R0:W-:Y:S01]  /*add0*/  @!P3 STG.E.U8 desc[UR36][R6.64+0x90], R3 ;  /* 0x000090030600b986 */ /* 0x0001e2000c101124 */
[----:B------:R-:W-:Y:S05]  /*ade0*/  @P5 BRA `(.L_x_440) ;  /* 0x00000000000c5947 */ /* 0x000fea0003800000 */
[----:B------:R-:W0:Y:S02]  /*adf0*/  LDG.E.U8 R16, desc[UR36][R14.64+0x91] ;  /* 0x000091240e107981 */ /* 0x000e24000c1e1100 */
[----:B0-----:R-:W-:-:S05]  /*ae00*/  PRMT R3, R16, 0x8880, RZ ;  /* 0x0000888010037816 */ /* 0x001fca00000000ff */
[----:B------:R-:W-:-:S07]  /*ae10*/  IMAD R2, R3, R18, RZ ;  /* 0x0000001203027224 */ /* 0x000fce00078e02ff */
.L_x_440:
[----:B------:R-:W-:Y:S05]  /*ae20*/  BSYNC B1 ;  /* 0x0000000000017941 */ /* 0x000fea0003800000 */
.L_x_439:
[----:B------:R-:W-:Y:S01]  /*ae30*/  @!P5 IMAD R97, R97, R17, R2 ;  /* 0x000000116161d224 */ /* 0x000fe200078e0202 */
[----:B------:R-:W-:Y:S04]  /*ae40*/  BSSY B1, `(.L_x_441) ;  /* 0x0000006000017945 */ /* 0x000fe80003800000 */
[----:B------:R0:W-:Y:S01]  /*ae50*/  @!P5 STG.E.U8 desc[UR36][R6.64+0x91], R97 ;  /* 0x000091610600d986 */ /* 0x0001e2000c101124 */
[----:B------:R-:W-:Y:S05]  /*ae60*/  @P6 BRA `(.L_x_442) ;  /* 0x00000000000c6947 */ /* 0x000fea0003800000 */
[----:B------:R-:W0:Y:S02]  /*ae70*/  LDG.E.U8 R16, desc[UR36][R156.64+0x90] ;  /* 0x000090249c107981 */ /* 0x000e24000c1e1100 */
[----:B0-----:R-:W-:-:S05]  /*ae80*/  PRMT R3, R16, 0x8880, RZ ;  /* 0x0000888010037816 */ /* 0x001fca00000000ff */
[----:B------:R-:W-:-:S07]  /*ae90*/  IMAD R2, R3, R18, RZ ;  /* 0x0000001203027224 */ /* 0x000fce00078e02ff */
.L_x_442:
[----:B------:R-:W-:Y:S05]  /*aea0*/  BSYNC B1 ;  /* 0x0000000000017941 */ /* 0x000fea0003800000 */
.L_x_441:
[----:B0-----:R-:W-:Y:S01]  /*aeb0*/  @!P6 IMAD R3, R98, R17, R2 ;  /* 0x000000116203e224 */ /* 0x001fe200078e0202 */
[----:B------:R-:W-:Y:S04]  /*aec0*/  BSSY B1, `(.L_x_443) ;  /* 0x0000006000017945 */ /* 0x000fe80003800000 */
[----:B------:R0:W-:Y:S01]  /*aed0*/  @!P6 STG.E.U8 desc[UR36][R8.64+0x90], R3 ;  /* 0x000090030800e986 */ /* 0x0001e2000c101124 */
[----:B------:R-:W-:Y:S05]  /*aee0*/  @P1 BRA `(.L_x_444) ;  /* 0x00000000000c1947 */ /* 0x000fea0003800000 */
[----:B------:R-:W0:Y:S02]  /*aef0*/  LDG.E.U8 R16, desc[UR36][R156.64+0x91] ;  /* 0x000091249c107981 */ /* 0x000e24000c1e1100 */
[----:B0-----:R-:W-:-:S05]  /*af00*/  PRMT R3, R16, 0x8880, RZ ;  /* 0x0000888010037816 */ /* 0x001fca00000000ff */
[----:B------:R-:W-:-:S07]  /*af10*/  IMAD R2, R3, R18, RZ ;  /* 0x0000001203027224 */ /* 0x000fce00078e02ff */
.L_x_444:
[----:B------:R-:W-:Y:S05]  /*af20*/  BSYNC B1 ;  /* 0x0000000000017941 */ /* 0x000fea0003800000 */
.L_x_443:
        /* <DEDUP_REMOVED lines=12> */
.L_x_446:
[----:B------:R-:W-:Y:S05]  /*aff0*/  BSYNC B1 ;  /* 0x0000000000017941 */ /* 0x000fea0003800000 */
.L_x_445:
[----:B0-----:R-:W-:Y:S01]  /*b000*/  @!P4 IMAD R3, R100, R17, R2 ;  /* 0x000000116403c224 */ /* 0x001fe200078e0202 */
[----:B------:R-:W-:Y:S04]  /*b010*/  BSSY B1, `(.L_x_447) ;  /* 0x0000006000017945 */ /* 0x000fe80003800000 */
[----:B------:R0:W-:Y:S01]  /*b020*/  @!P4 STG.E.U8 desc[UR36][R6.64+0x98], R3 ;  /* 0x000098030600c986 */ /* 0x0001e2000c101124 */
[----:B------:R-:W-:Y:S05]  /*b030*/  @P3 BRA `(.L_x_448) ;  /* 0x00000000000c3947 */ /* 0x000fea0003800000 */
[----:B------:R-:W0:Y:S02]  /*b040*/  LDG.E.U8 R16, desc[UR36][R14.64+0x99] ;  /* 0x000099240e107981 */ /* 0x000e24000c1e1100 */
[----:B0-----:R-:W-:-:S05]  /*b050*/  PRMT R3, R16, 0x8880, RZ ;  /* 0x0000888010037816 */ /* 0x001fca00000000ff */
[----:B------:R-:W-:-:S07]  /*b060*/  IMAD R2, R3, R18, RZ ;  /* 0x0000001203027224 */ /* 0x000fce00078e02ff */
.L_x_448:
[----:B------:R-:W-:Y:S05]  /*b070*/  BSYNC B1 ;  /* 0x0000000000017941 */ /* 0x000fea0003800000 */
.L_x_447:
[----:B------:R-:W-:Y:S01]  /*b080*/  @!P3 IMAD R101, R101, R17, R2 ;  /* 0x000000116565b224 */ /* 0x000fe200078e0202 */
[----:B------:R-:W-:Y:S04]  /*b090*/  BSSY B1, `(.L_x_449) ;  /* 0x0000006000017945 */ /* 0x000fe80003800000 */
[----:B------:R0:W-:Y:S01]  /*b0a0*/  @!P3 STG.E.U8 desc[UR36][R6.64+0x99], R101 ;  /* 0x000099650600b986 */ /* 0x0001e2000c101124 */
[----:B------:R-:W-:Y:S05]  /*b0b0*/  @P5 BRA `(.L_x_450) ;  /* 0x00000000000c5947 */ /* 0x000fea0003800000 */
[----:B------:R-:W0:Y:S02]  /*b0c0*/  LDG.E.U8 R16, desc[UR36][R156.64+0x98] ;  /* 0x000098249c107981 */ /* 0x000e24000c1e1100 */
[----:B0-----:R-:W-:-:S05]  /*b0d0*/  PRMT R3, R16, 0x8880, RZ ;  /* 0x0000888010037816 */ /* 0x001fca00000000ff */
[----:B------:R-:W-:-:S07]  /*b0e0*/  IMAD R2, R3, R18, RZ ;  /* 0x0000001203027224 */ /* 0x000fce00078e02ff */
.L_x_450:
[----:B------:R-:W-:Y:S05]  /*b0f0*/  BSYNC B1 ;  /* 0x0000000000017941 */ /* 0x000fea0003800000 */
.L_x_449:
[----:B0-----:R-:W-:Y:S01]  /*b100*/  @!P5 IMAD R3, R102, R17, R2 ;  /* 0x000000116603d224 */ /* 0x001fe200078e0202 */
[----:B------:R-:W-:Y:S04]  /*b110*/  BSSY B1, `(.L_x_451) ;  /* 0x0000006000017945 */ /* 0x000fe80003800000 */
[----:B------:R0:W-:Y:S01]  /*b120*/  @!P5 STG.E.U8 desc[UR36][R8.64+0x98], R3 ;  /* 0x000098030800d986 */ /* 0x0001e2000c101124 */
[----:B------:R-:W-:Y:S05]  /*b130*/  @P6 BRA `(.L_x_452) ;  /* 0x00000000000c6947 */ /* 0x000fea0003800000 */
[----:B------:R-:W0:Y:S02]  /*b140*/  LDG.E.U8 R16, desc[UR36][R156.64+0x99] ;  /* 0x000099249c107981 */ /* 0x000e24000c1e1100 */
[----:B0-----:R-:W-:-:S05]  /*b150*/  PRMT R3, R16, 0x8880, RZ ;  /* 0x0000888010037816 */ /* 0x001fca00000000ff */
[----:B------:R-:W-:-:S07]  /*b160*/  IMAD R2, R3, R18, RZ ;  /* 0x0000001203027224 */ /* 0x000fce00078e02ff */
.L_x_452:
[----:B------:R-:W-:Y:S05]  /*b170*/  BSYNC B1 ;  /* 0x0000000000017941 */ /* 0x000fea0003800000 */
.L_x_451:
[----:B------:R-:W-:Y:S01]  /*b180*/  @!P6 IMAD R103, R103, R17, R2 ;  /* 0x000000116767e224 */ /* 0x000fe200078e0202 */
[----:B------:R-:W-:Y:S04]  /*b190*/  BSSY B1, `(.L_x_453) ;  /* 0x0000006000017945 */ /* 0x000fe80003800000 */
[----:B------:R0:W-:Y:S01]  /*b1a0*/  @!P6 STG.E.U8 desc[UR36][R8.64+0x99], R103 ;  /* 0x000099670800e986 */ /* 0x0001e2000c101124 */
[----:B------:R-:W-:Y:S05]  /*b1b0*/  @P1 BRA `(.L_x_454) ;  /* 0x00000000000c1947 */ /* 0x000fea0003800000 */
[----:B------:R-:W0:Y:S02]  /*b1c0*/  LDG.E.U8 R16, desc[UR36][R14.64+0xa0] ;  /* 0x0000a0240e107981 */ /* 0x000e24000c1e1100 */
[----:B0-----:R-:W-:-:S05]  /*b1d0*/  PRMT R3, R16, 0x8880, RZ ;  /* 0x0000888010037816 */ /* 0x001fca00000000ff */
[----:B------:R-:W-:-:S07]  /*b1e0*/  IMAD R2, R3, R18, RZ ;  /* 0x0000001203027224 */ /* 0x000fce00078e02ff */
.L_x_454:
[----:B------:R-:W-:Y:S05]  /*b1f0*/  BSYNC B1 ;  /* 0x0000000000017941 */ /* 0x000fea0003800000 */
.L_x_453:
        /* <DEDUP_REMOVED lines=12> */
.L_x_456:
[----:B------:R-:W-:Y:S05]  /*b2c0*/  BSYNC B1 ;  /* 0x0000000000017941 */ /* 0x000fea0003800000 */
.L_x_455:
[----:B------:R-:W-:Y:S01]  /*b2d0*/  @!P4 IMAD R105, R105, R17, R2 ;  /* 0x000000116969c224 */ /* 0x000fe200078e0202 */
[----:B------:R-:W-:Y:S04]  /*b2e0*/  BSSY B1, `(.L_x_457) ;  /* 0x0000006000017945 */ /* 0x000fe80003800000 */
[----:B------:R0:W-:Y:S01]  /*b2f0*/  @!P4 STG.E.U8 desc[UR36][R6.64+0xa1], R105 ;  /* 0x0000a1690600c986 */ /* 0x0001e2000c101124 */
[----:B------:R-:W-:Y:S05]  /*b300*/  @P3 BRA `(.L_x_458) ;  /* 0x00000000000c3947 */ /* 0x000fea0003800000 */
[----:B------:R-:W0:Y:S02]  /*b310*/  LDG.E.U8 R16, desc[UR36][R156.64+0xa0] ;  /* 0x0000a0249c107981 */ /* 0x000e24000c1e1100 */
[----:B0-----:R-:W-:-:S05]  /*b320*/  PRMT R3, R16, 0x8880, RZ ;  /* 0x0000888010037816 */ /* 0x001fca00000000ff */
[----:B------:R-:W-:-:S07]  /*b330*/  IMAD R2, R3, R18, RZ ;  /* 0x0000001203027224 */ /* 0x000fce00078e02ff */
.L_x_458:
[----:B------:R-:W-:Y:S05]  /*b340*/  BSYNC B1 ;  /* 0x0000000000017941 */ /* 0x000fea0003800000 */
.L_x_457:
[----:B0-----:R-:W-:Y:S01]  /*b350*/  @!P3 IMAD R3, R106, R17, R2 ;  /* 0x000000116a03b224 */ /* 0x001fe200078e0202 */
[----:B------:R-:W-:Y:S04]  /*b360*/  BSSY B1, `(.L_x_459) ;  /* 0x0000006000017945 */ /* 0x000fe80003800000 */
[----:B------:R0:W-:Y:S01]  /*b370*/  @!P3 STG.E.U8 desc[UR36][R8.64+0xa0], R3 ;  /* 0x0000a0030800b986 */ /* 0x0001e2000c101124 */
[----:B------:R-:W-:Y:S05]  /*b380*/  @P5 BRA `(.L_x_460) ;  /* 0x00000000000c5947 */ /* 0x000fea0003800000 */
[----:B------:R-:W0:Y:S02]  /*b390*/  LDG.E.U8 R16, desc[UR36][R156.64+0xa1] ;  /* 0x0000a1249c107981 */ /* 0x000e24000c1e1100 */
[----:B0-----:R-:W-:-:S05]  /*b3a0*/  PRMT R3, R16, 0x8880, RZ ;  /* 0x0000888010037816 */ /* 0x001fca00000000ff */
[----:B------:R-:W-:-:S07]  /*b3b0*/  IMAD R2, R3, R18, RZ ;  /* 0x0000001203027224 */ /* 0x000fce00078e02ff */
.L_x_460:
[----:B------:R-:W-:Y:S05]  /*b3c0*/  BSYNC B1 ;  /* 0x0000000000017941 */ /* 0x000fea0003800000 */
.L_x_459:
[----:B------:R-:W-:Y:S01]  /*b3d0*/  @!P5 IMAD R107, R107, R17, R2 ;  /* 0x000000116b6bd224 */ /* 0x000fe200078e0202 */
[----:B------:R-:W-:Y:S04]  /*b3e0*/  BSSY B1, `(.L_x_461) ;  /* 0x0000006000017945 */ /* 0x000fe80003800000 */
[----:B------:R0:W-:Y:S01]  /*b3f0*/  @!P5 STG.E.U8 desc[UR36][R8.64+0xa1], R107 ;  /* 0x0000a16b0800d986 */ /* 0x0001e2000c101124 */
[----:B------:R-:W-:Y:S05]  /*b400*/  @P6 BRA `(.L_x_462) ;  /* 0x00000000000c6947 */ /* 0x000fea0003800000 */
[----:B------:R-:W0:Y:S02]  /*b410*/  LDG.E.U8 R16, desc[UR36][R14.64+0xa8] ;  /* 0x0000a8240e107981 */ /* 0x000e24000c1e1100 */
[----:B0-----:R-:W-:-:S05]  /*b420*/  PRMT R3, R16, 0x8880, RZ ;  /* 0x0000888010037816 */ /* 0x001fca00000000ff */
[----:B------:R-:W-:-:S07]  /*b430*/  IMAD R2, R3, R18, RZ ;  /* 0x0000001203027224 */ /* 0x000fce00078e02ff */
.L_x_462:
[----:B------:R-:W-:Y:S05]  /*b440*/  BSYNC B1 ;  /* 0x0000000000017941 */ /* 0x000fea0003800000 */
.L_x_461:
[----:B0-----:R-:W-:Y:S01]  /*b450*/  @!P6 IMAD R3, R108, R17, R2 ;  /* 0x000000116c03e224 */ /* 0x001fe200078e0202 */
[----:B------:R-:W-:Y:S04]  /*b460*/  BSSY B1, `(.L_x_463) ;  /* 0x0000006000017945 */ /* 0x000fe80003800000 */
[----:B------:R0:W-:Y:S01]  /*b470*/  @!P6 STG.E.U8 desc[UR36][R6.64+0xa8], R3 ;  /* 0x0000a8030600e986 */ /* 0x0001e2000c101124 */
[----:B------:R-:W-:Y:S05]  /*b480*/  @P1 BRA `(.L_x_464) ;  /* 0x00000000000c1947 */ /* 0x000fea0003800000 */
[----:B------:R-:W0:Y:S02]  /*b490*/  LDG.E.U8 R16, desc[UR36][R14.64+0xa9] ;  /* 0x0000a9240e107981 */ /* 0x000e24000c1e1100 */
[----:B0-----:R-:W-:-:S05]  /*b4a0*/  PRMT R3, R16, 0x8880, RZ ;  /* 0x0000888010037816 */ /* 0x001fca00000000ff */
[----:B------:R-:W-:-:S07]  /*b4b0*/  IMAD R2, R3, R18, RZ ;  /* 0x0000001203027224 */ /* 0x000fce00078e02ff */
.L_x_464:
[----:B------:R-:W-:Y:S05]  /*b4c0*/  BSYNC B1 ;  /* 0x0000000000017941 */ /* 0x000fea0003800000 */
.L_x_463:
        /* <DEDUP_REMOVED lines=12> */
.L_x_466:
[----:B------:R-:W-:Y:S05]  /*b590*/  BSYNC B1 ;  /* 0x0000000000017941 */ /* 0x000fea0003800000 */
.L_x_465:
[----:B0-----:R-:W-:Y:S01]  /*b5a0*/  @!P4 IMAD R3, R110, R17, R2 ;  /* 0x000000116e03c224 */ /* 0x001fe200078e0202 */
[----:B------:R-:W-:Y:S04]  /*b5b0*/  BSSY B1, `(.L_x_467) ;  /* 0x0000006000017945 */ /* 0x000fe80003800000 */
[----:B------:R0:W-:Y:S01]  /*b5c0*/  @!P4 STG.E.U8 desc[UR36][R8.64+0xa8], R3 ;  /* 0x0000a8030800c986 */ /* 0x0001e2000c101124 */
[----:B------:R-:W-:Y:S05]  /*b5d0*/  @P3 BRA `(.L_x_468) ;  /* 0x00000000000c3947 */ /* 0x000fea0003800000 */
[----:B------:R-:W0:Y:S02]  /*b5e0*/  LDG.E.U8 R16, desc[UR36][R156.64+0xa9] ;  /* 0x0000a9249c107981 */ /* 0x000e24000c1e1100 */
[----:B0-----:R-:W-:-:S05]  /*b5f0*/  PRMT R3, R16, 0x8880, RZ ;  /* 0x0000888010037816 */ /* 0x001fca00000000ff */
[----:B------:R-:W-:-:S07]  /*b600*/  IMAD R2, R3, R18, RZ ;  /* 0x0000001203027224 */ /* 0x000fce00078e02ff */
.L_x_468:
[----:B------:R-:W-:Y:S05]  /*b610*/  BSYNC B1 ;  /* 0x0000000000017941 */ /* 0x000fea0003800000 */
.L_x_467:
[----:B------:R-:W-:Y:S01]  /*b620*/  @!P3 IMAD R111, R111, R17, R2 ;  /* 0x000000116f6fb224 */ /* 0x000fe200078e0202 */
[----:B------:R-:W-:Y:S04]  /*b630*/  BSSY B1, `(.L_x_469) ;  /* 0x0000006000017945 */ /* 0x000fe80003800000 */
[----:B------:R0:W-:Y:S01]  /*b640*/  @!P3 STG.E.U8 desc[UR36][R8.64+0xa9], R111 ;  /* 0x0000a96f0800b986 */ /* 0x0001e2000c101124 */
[----:B------:R-:W-:Y:S05]  /*b650*/  @P5 BRA `(.L_x_470) ;  /* 0x00000000000c5947 */ /* 0x000fea0003800000 */
[----:B------:R-:W0:Y:S02]  /*b660*/  LDG.E.U8 R16, desc[UR36][R14.64+0xb0] ;  /* 0x0000b0240e107981 */ /* 0x000e24000c1e1100 */
[----:B0-----:R-:W-:-:S05]  /*b670*/  PRMT R3, R16, 0x8880, RZ ;  /* 0x0000888010037816 */ /* 0x001fca00000000ff */
[----:B------:R-:W-:-:S07]  /*b680*/  IMAD R2, R3, R18, RZ ;  /* 0x0000001203027224 */ /* 0x000fce00078e02ff */
.L_x_470:
[----:B------:R-:W-:Y:S05]  /*b690*/  BSYNC B1 ;  /* 0x0000000000017941 */ /* 0x000fea0003800000 */
.L_x_469:
[----:B0-----:R-:W-:Y:S01]  /*b6a0*/  @!P5 IMAD R3, R112, R17, R2 ;  /* 0x000000117003d224 */ /* 0x001fe200078e0202 */
[----:B------:R-:W-:Y:S04]  /*b6b0*/  BSSY B1, `(.L_x_471) ;  /* 0x0000006000017945 */ /* 0x000fe80003800000 */
[----:B------:R0:W-:Y:S01]  /*b6c0*/  @!P5 STG.E.U8 desc[UR36][R6.64+0xb0], R3 ;  /* 0x0000b0030600d986 */ /* 0x0001e2000c101124 */
[----:B------:R-:W-:Y:S05]  /*b6d0*/  @P6 BRA `(.L_x_472) ;  /* 0x00000000000c6947 */ /* 0x000fea0003800000 */
[----:B------:R-:W0:Y:S02]  /*b6e0*/  LDG.E.U8 R16, desc[UR36][R14.64+0xb1] ;  /* 0x0000b1240e107981 */ /* 0x000e24000c1e1100 */
[----:B0-----:R-:W-:-:S05]  /*b6f0*/  PRMT R3, R16, 0x8880, RZ ;  /* 0x0000888010037816 */ /* 0x001fca00000000ff */
[----:B------:R-:W-:-:S07]  /*b700*/  IMAD R2, R3, R18, RZ ;  /* 0x0000001203027224 */ /* 0x000fce00078e02ff */
.L_x_472:
[----:B------:R-:W-:Y:S05]  /*b710*/  BSYNC B1 ;  /* 0x0000000000017941 */ /* 0x000fea0003800000 */
.L_x_471:
[----:B------:R-:W-:Y:S01]  /*b720*/  @!P6 IMAD R113, R113, R17, R2 ;  /* 0x000000117171e224 */ /* 0x000fe200078e0202 */
[----:B------:R-:W-:Y:S04]  /*b730*/  BSSY B1, `(.L_x_473) ;  /* 0x0000006000017945 */ /* 0x000fe80003800000 */
[----:B------:R0:W-:Y:S01]  /*b740*/  @!P6 STG.E.U8 desc[UR36][R6.64+0xb1], R113 ;  /* 0x0000b1710600e986 */ /* 0x0001e2000c101124 */
[----:B------:R-:W-:Y:S05]  /*b750*/  @P1 BRA `(.L_x_474) ;  /* 0x00000000000c1947 */ /* 0x000fea0003800000 */
[----:B------:R-:W0:Y:S02]  /*b760*/  LDG.E.U8 R16, desc[UR36][R156.64+0xb0] ;  /* 0x0000b0249c107981 */ /* 0x000e24000c1e1100 */
[----:B0-----:R-:W-:-:S05]  /*b770*/  PRMT R3, R16, 0x8880, RZ ;  /* 0x0000888010037816 */ /* 0x001fca00000000ff */
[----:B------:R-:W-:-:S07]  /*b780*/  IMAD R2, R3, R18, RZ ;  /* 0x0000001203027224 */ /* 0x000fce00078e02ff */
.L_x_474:
[----:B------:R-:W-:Y:S05]  /*b790*/  BSYNC B1 ;  /* 0x0000000000017941 */ /* 0x000fea0003800000 */
.L_x_473:
        /* <DEDUP_REMOVED lines=12> */
.L_x_476:
[----:B------:R-:W-:Y:S05]  /*b860*/  BSYNC B1 ;  /* 0x0000000000017941 */ /* 0x000fea0003800000 */
.L_x_475:
[----:B------:R-:W-:Y:S01]  /*b870*/  @!P4 IMAD R115, R115, R17, R2 ;  /* 0x000000117373c224 */ /* 0x000fe200078e0202 */
[----:B------:R-:W-:Y:S04]  /*b880*/  BSSY B1, `(.L_x_477) ;  /* 0x0000006000017945 */ /* 0x000fe80003800000 */
[----:B------:R0:W-:Y:S01]  /*b890*/  @!P4 STG.E.U8 desc[UR36][R8.64+0xb1], R115 ;  /* 0x0000b1730800c986 */ /* 0x0001e2000c101124 */
[----:B------:R-:W-:Y:S05]  /*b8a0*/  @P3 BRA `(.L_x_478) ;  /* 0x00000000000c3947 */ /* 0x000fea0003800000 */
[----:B------:R-:W0:Y:S02]  /*b8b0*/  LDG.E.U8 R16, desc[UR36][R14.64+0xb8] ;  /* 0x0000b8240e107981 */ /* 0x000e24000c1e1100 */
[----:B0-----:R-:W-:-:S05]  /*b8c0*/  PRMT R3, R16, 0x8880, RZ ;  /* 0x0000888010037816 */ /* 0x001fca00000000ff */
[----:B------:R-:W-:-:S07]  /*b8d0*/  IMAD R2, R3, R18, RZ ;  /* 0x0000001203027224 */ /* 0x000fce00078e02ff */
.L_x_478:
[----:B------:R-:W-:Y:S05]  /*b8e0*/  BSYNC B1 ;  /* 0x0000000000017941 */ /* 0x000fea0003800000 */
.L_x_477:
[----:B0-----:R-:W-:Y:S01]  /*b8f0*/  @!P3 IMAD R3, R116, R17, R2 ;  /* 0x000000117403b224 */ /* 0x001fe200078e0202 */
[----:B------:R-:W-:Y:S04]  /*b900*/  BSSY B1, `(.L_x_479) ;  /* 0x0000006000017945 */ /* 0x000fe80003800000 */
[----:B------:R0:W-:Y:S01]  /*b910*/  @!P3 STG.E.U8 desc[UR36][R6.64+0xb8], R3 ;  /* 0x0000b8030600b986 */ /* 0x0001e2000c101124 */
[----:B------:R-:W-:Y:S05]  /*b920*/  @P5 BRA `(.L_x_480) ;  /* 0x00000000000c5947 */ /* 0x000fea0003800000 */
[----:B------:R-:W0:Y:S02]  /*b930*/  LDG.E.U8 R16, desc[UR36][R14.64+0xb9] ;  /* 0x0000b9240e107981 */ /* 0x000e24000c1e1100 */
[----:B0-----:R-:W-:-:S05]  /*b940*/  PRMT R3, R16, 0x8880, RZ ;  /* 0x0000888010037816 */ /* 0x001fca00000000ff */
[----:B------:R-:W-:-:S07]  /*b950*/  IMAD R2, R3, R18, RZ ;  /* 0x0000001203027224 */ /* 0x000fce00078e02ff */
.L_x_480:
[----:B------:R-:W-:Y:S05]  /*b960*/  BSYNC B1 ;  /* 0x0000000000017941 */ /* 0x000fea0003800000 */
.L_x_479:
[----:B------:R-:W-:Y:S01]  /*b970*/  @!P5 IMAD R117, R117, R17, R2 ;  /* 0x000000117575d224 */ /* 0x000fe200078e0202 */
[----:B------:R-:W-:Y:S04]  /*b980*/  BSSY B1, `(.L_x_481) ;  /* 0x0000006000017945 */ /* 0x000fe80003800000 */
[----:B------:R0:W-:Y:S01]  /*b990*/  @!P5 STG.E.U8 desc[UR36][R6.64+0xb9], R117 ;  /* 0x0000b9750600d986 */ /* 0x0001e2000c101124 */
[----:B------:R-:W-:Y:S05]  /*b9a0*/  @P6 BRA `(.L_x_482) ;  /* 0x00000000000c6947 */ /* 0x000fea0003800000 */
[----:B------:R-:W0:Y:S02]  /*b9b0*/  LDG.E.U8 R16, desc[UR36][R156.64+0xb8] ;  /* 0x0000b8249c107981 */ /* 0x000e24000c1e1100 */
[----:B0-----:R-:W-:-:S05]  /*b9c0*/  PRMT R3, R16, 0x8880, RZ ;  /* 0x0000888010037816 */ /* 0x001fca00000000ff */
[----:B------:R-:W-:-:S07]  /*b9d0*/  IMAD R2, R3, R18, RZ ;  /* 0x0000001203027224 */ /* 0x000fce00078e02ff */
.L_x_482:
[----:B------:R-:W-:Y:S05]  /*b9e0*/  BSYNC B1 ;  /* 0x0000000000017941 */ /* 0x000fea0003800000 */
.L_x_481:
[----:B0-----:R-:W-:Y:S01]  /*b9f0*/  @!P6 IMAD R3, R118, R17, R2 ;  /* 0x000000117603e224 */ /* 0x001fe200078e0202 */
[----:B------:R-:W-:Y:S04]  /*ba00*/  BSSY B1, `(.L_x_483) ;  /* 0x0000006000017945 */ /* 0x000fe80003800000 */
[----:B------:R0:W-:Y:S01]  /*ba10*/  @!P6 STG.E.U8 desc[UR36][R8.64+0xb8], R3 ;  /* 0x0000b8030800e986 */ /* 0x0001e2000c101124 */
[----:B------:R-:W-:Y:S05]  /*ba20*/  @P1 BRA `(.L_x_484) ;  /* 0x00000000000c1947 */ /* 0x000fea0003800000 */
[----:B------:R-:W0:Y:S02]  /*ba30*/  LDG.E.U8 R16, desc[UR36][R156.64+0xb9] ;  /* 0x0000b9249c107981 */ /* 0x000e24000c1e1100 */
[----:B0-----:R-:W-:-:S05]  /*ba40*/  PRMT R3, R16, 0x8880, RZ ;  /* 0x0000888010037816 */ /* 0x001fca00000000ff */
[----:B------:R-:W-:-:S07]  /*ba50*/  IMAD R2, R3, R18, RZ ;  /* 0x0000001203027224 */ /* 0x000fce00078e02ff */
.L_x_484:
[----:B------:R-:W-:Y:S05]  /*ba60*/  BSYNC B1 ;  /* 0x0000000000017941 */ /* 0x000fea0003800000 */
.L_x_483:
        /* <DEDUP_REMOVED lines=12> */
.L_x_486:
[----:B------:R-:W-:Y:S05]  /*bb30*/  BSYNC B1 ;  /* 0x0000000000017941 */ /* 0x000fea0003800000 */
.L_x_485:
[----:B0-----:R-:W-:Y:S01]  /*bb40*/  @!P4 IMAD R3, R120, R17, R2 ;  /* 0x000000117803c224 */ /* 0x001fe200078e0202 */
[----:B------:R-:W-:Y:S04]  /*bb50*/  BSSY B1, `(.L_x_487) ;  /* 0x0000006000017945 */ /* 0x000fe80003800000 */
[----:B------:R0:W-:Y:S01]  /*bb60*/  @!P4 STG.E.U8 desc[UR36][R6.64+0xc0], R3 ;  /* 0x0000c0030600c986 */ /* 0x0001e2000c101124 */
[----:B------:R-:W-:Y:S05]  /*bb70*/  @P3 BRA `(.L_x_488) ;  /* 0x00000000000c3947 */ /* 0x000fea0003800000 */
[----:B------:R-:W0:Y:S02]  /*bb80*/  LDG.E.U8 R16, desc[UR36][R14.64+0xc1] ;  /* 0x0000c1240e107981 */ /* 0x000e24000c1e1100 */
[----:B0-----:R-:W-:-:S05]  /*bb90*/  PRMT R3, R16, 0x8880, RZ ;  /* 0x0000888010037816 */ /* 0x001fca00000000ff */
[----:B------:R-:W-:-:S07]  /*bba0*/  IMAD R2, R3, R18, RZ ;  /* 0x0000001203027224 */ /* 0x000fce00078e02ff */
.L_x_488:
[----:B------:R-:W-:Y:S05]  /*bbb0*/  BSYNC B1 ;  /* 0x0000000000017941 */ /* 0x000fea0003800000 */
.L_x_487:
[----:B------:R-:W-:Y:S01]  /*bbc0*/  @!P3 IMAD R121, R121, R17, R2 ;  /* 0x000000117979b224 */ /* 0x000fe200078e0202 */
[----:B------:R-:W-:Y:S04]  /*bbd0*/  BSSY B1, `(.L_x_489) ;  /* 0x0000006000017945 */ /* 0x000fe80003800000 */
[----:B------:R0:W-:Y:S01]  /*bbe0*/  @!P3 STG.E.U8 desc[UR36][R6.64+0xc1], R121 ;  /* 0x0000c1790600b986 */ /* 0x0001e2000c101124 */
[----:B------:R-:W-:Y:S05]  /*bbf0*/  @P5 BRA `(.L_x_490) ;  /* 0x00000000000c5947 */ /* 0x000fea0003800000 */
[----:B------:R-:W0:Y:S02]  /*bc00*/  LDG.E.U8 R16, desc[UR36][R156.64+0xc0] ;  /* 0x0000c0249c107981 */ /* 0x000e24000c1e1100 */
[----:B0-----:R-:W-:-:S05]  /*bc10*/  PRMT R3, R16, 0x8880, RZ ;  /* 0x0000888010037816 */ /* 0x001fca00000000ff */
[----:B------:R-:W-:-:S07]  /*bc20*/  IMAD R2, R3, R18, RZ ;  /* 0x0000001203027224 */ /* 0x000fce00078e02ff */
.L_x_490:
[----:B------:R-:W-:Y:S05]  /*bc30*/  BSYNC B1 ;  /* 0x0000000000017941 */ /* 0x000fea0003800000 */
.L_x_489:
[----:B0-----:R-:W-:Y:S01]  /*bc40*/  @!P5 IMAD R3, R122, R17, R2 ;  /* 0x000000117a03d224 */ /* 0x001fe200078e0202 */
[----:B------:R-:W-:Y:S04]  /*bc50*/  BSSY B1, `(.L_x_491) ;  /* 0x0000006000017945 */ /* 0x000fe80003800000 */
[----:B------:R0:W-:Y:S01]  /*bc60*/  @!P5 STG.E.U8 desc[UR36][R8.64+0xc0], R3 ;  /* 0x0000c0030800d986 */ /* 0x0001e2000c101124 */
[----:B------:R-:W-:Y:S05]  /*bc70*/  @P6 BRA `(.L_x_492) ;  /* 0x00000000000c6947 */ /* 0x000fea0003800000 */
[----:B------:R-:W0:Y:S02]  /*bc80*/  LDG.E.U8 R16, desc[UR36][R156.64+0xc1] ;  /* 0x0000c1249c107981 */ /* 0x000e24000c1e1100 */
[----:B0-----:R-:W-:-:S05]  /*bc90*/  PRMT R3, R16, 0x8880, RZ ;  /* 0x0000888010037816 */ /* 0x001fca00000000ff */
[----:B------:R-:W-:-:S07]  /*bca0*/  IMAD R2, R3, R18, RZ ;  /* 0x0000001203027224 */ /* 0x000fce00078e02ff */
.L_x_492:
[----:B------:R-:W-:Y:S05]  /*bcb0*/  BSYNC B1 ;  /* 0x0000000000017941 */ /* 0x000fea0003800000 */
.L_x_491:
[----:B------:R-:W-:Y:S01]  /*bcc0*/  @!P6 IMAD R123, R123, R17, R2 ;  /* 0x000000117b7be224 */ /* 0x000fe200078e0202 */
[----:B------:R-:W-:Y:S04]  /*bcd0*/  BSSY B1, `(.L_x_493) ;  /* 0x0000006000017945 */ /* 0x000fe80003800000 */
[----:B------:R0:W-:Y:S01]  /*bce0*/  @!P6 STG.E.U8 desc[UR36][R8.64+0xc1], R123 ;  /* 0x0000c17b0800e986 */ /* 0x0001e2000c101124 */
[----:B------:R-:W-:Y:S05]  /*bcf0*/  @P1 BRA `(.L_x_494) ;  /* 0x00000000000c1947 */ /* 0x000fea0003800000 */
[----:B------:R-:W0:Y:S02]  /*bd00*/  LDG.E.U8 R16, desc[UR36][R14.64+0xc8] ;  /* 0x0000c8240e107981 */ /* 0x000e24000c1e1100 */
[----:B0-----:R-:W-:-:S05]  /*bd10*/  PRMT R3, R16, 0x8880, RZ ;  /* 0x0000888010037816 */ /* 0x001fca00000000ff */
[----:B------:R-:W-:-:S07]  /*bd20*/  IMAD R2, R3, R18, RZ ;  /* 0x0000001203027224 */ /* 0x000fce00078e02ff */
.L_x_494:
[----:B------:R-:W-:Y:S05]  /*bd30*/  BSYNC B1 ;  /* 0x0000000000017941 */ /* 0x000fea0003800000 */
.L_x_493:
        /* <DEDUP_REMOVED lines=12> */
.L_x_496:
[----:B------:R-:W-:Y:S05]  /*be00*/  BSYNC B1 ;  /* 0x0000000000017941 */ /* 0x000fea0003800000 */
.L_x_495:
[----:B------:R-:W-:Y:S01]  /*be10*/  @!P4 IMAD R125, R125, R17, R2 ;  /* 0x000000117d7dc224 */ /* 0x000fe200078e0202 */
[----:B------:R-:W-:Y:S04]  /*be20*/  BSSY B1, `(.L_x_497) ;  /* 0x0000006000017945 */ /* 0x000fe80003800000 */
[----:B------:R0:W-:Y:S01]  /*be30*/  @!P4 STG.E.U8 desc[UR36][R6.64+0xc9], R125 ;  /* 0x0000c97d0600c986 */ /* 0x0001e2000c101124 */
[----:B------:R-:W-:Y:S05]  /*be40*/  @P3 BRA `(.L_x_498) ;  /* 0x00000000000c3947 */ /* 0x000fea0003800000 */
[----:B------:R-:W0:Y:S02]  /*be50*/  LDG.E.U8 R16, desc[UR36][R156.64+0xc8] ;  /* 0x0000c8249c107981 */ /* 0x000e24000c1e1100 */
[----:B0-----:R-:W-:-:S05]  /*be60*/  PRMT R3, R16, 0x8880, RZ ;  /* 0x0000888010037816 */ /* 0x001fca00000000ff */
[----:B------:R-:W-:-:S07]  /*be70*/  IMAD R2, R3, R18, RZ ;  /* 0x0000001203027224 */ /* 0x000fce00078e02ff */
.L_x_498:
[----:B------:R-:W-:Y:S05]  /*be80*/  BSYNC B1 ;  /* 0x0000000000017941 */ /* 0x000fea0003800000 */
.L_x_497:
[----:B0-----:R-:W-:Y:S01]  /*be90*/  @!P3 IMAD R3, R126, R17, R2 ;  /* 0x000000117e03b224 */ /* 0x001fe200078e0202 */
[----:B------:R-:W-:Y:S04]  /*bea0*/  BSSY B1, `(.L_x_499) ;  /* 0x0000006000017945 */ /* 0x000fe80003800000 */
[----:B------:R0:W-:Y:S01]  /*beb0*/  @!P3 STG.E.U8 desc[UR36][R8.64+0xc8], R3 ;  /* 0x0000c8030800b986 */ /* 0x0001e2000c101124 */
[----:B------:R-:W-:Y:S05]  /*bec0*/  @P5 BRA `(.L_x_500) ;  /* 0x00000000000c5947 */ /* 0x000fea0003800000 */
[----:B------:R-:W0:Y:S02]  /*bed0*/  LDG.E.U8 R16, desc[UR36][R156.64+0xc9] ;  /* 0x0000c9249c107981 */ /* 0x000e24000c1e1100 */
[----:B0-----:R-:W-:-:S05]  /*bee0*/  PRMT R3, R16, 0x8880, RZ ;  /* 0x0000888010037816 */ /* 0x001fca00000000ff */
[----:B------:R-:W-:-:S07]  /*bef0*/  IMAD R2, R3, R18, RZ ;  /* 0x0000001203027224 */ /* 0x000fce00078e02ff */
.L_x_500:
[----:B------:R-:W-:Y:S05]  /*bf00*/  BSYNC B1 ;  /* 0x0000000000017941 */ /* 0x000fea0003800000 */
.L_x_499:
[----:B------:R-:W-:Y:S01]  /*bf10*/  @!P5 IMAD R127, R127, R17, R2 ;  /* 0x000000117f7fd224 */ /* 0x000fe200078e0202 */
[----:B------:R-:W-:Y:S04]  /*bf20*/  BSSY B1, `(.L_x_501) ;  /* 0x0000006000017945 */ /* 0x000fe80003800000 */
[----:B------:R0:W-:Y:S01]  /*bf30*/  @!P5 STG.E.U8 desc[UR36][R8.64+0xc9], R127 ;  /* 0x0000c97f0800d986 */ /* 0x0001e2000c101124 */
[----:B------:R-:W-:Y:S05]  /*bf40*/  @P6 BRA `(.L_x_502) ;  /* 0x00000000000c6947 */ /* 0x000fea0003800000 */
[----:B------:R-:W0:Y:S02]  /*bf50*/  LDG.E.U8 R16, desc[UR36][R14.64+0xd0] ;  /* 0x0000d0240e107981 */ /* 0x000e24000c1e1100 */
[----:B0-----:R-:W-:-:S05]  /*bf60*/  PRMT R3, R16, 0x8880, RZ ;  /* 0x0000888010037816 */ /* 0x001fca00000000ff */
[----:B------:R-:W-:-:S07]  /*bf70*/  IMAD R2, R3, R18, RZ ;  /* 0x0000001203027224 */ /* 0x000fce00078e02ff */
.L_x_502:
[----:B------:R-:W-:Y:S05]  /*bf80*/  BSYNC B1 ;  /* 0x0000000000017941 */ /* 0x000fea0003800000 */
.L_x_501:
[----:B0-----:R-:W-:Y:S01]  /*bf90*/  @!P6 IMAD R3, R128, R17, R2 ;  /* 0x000000118003e224 */ /* 0x001fe200078e0202 */
[----:B------:R-:W-:Y:S04]  /*bfa0*/  BSSY B1, `(.L_x_503) ;  /* 0x0000006000017945 */ /* 0x000fe80003800000 */
[----:B------:R0:W-:Y:S01]  /*bfb0*/  @!P6 STG.E.U8 desc[UR36][R6.64+0xd0], R3 ;  /* 0x0000d0030600e986 */ /* 0x0001e2000c101124 */
[----:B------:R-:W-:Y:S05]  /*bfc0*/  @P1 BRA `(.L_x_504) ;  /* 0x00000000000c1947 */ /* 0x000fea0003800000 */
[----:B------:R-:W0:Y:S02]  /*bfd0*/  LDG.E.U8 R16, desc[UR36][R14.64+0xd1] ;  /* 0x0000d1240e107981 */ /* 0x000e24000c1e1100 */
[----:B0-----:R-:W-:-:S05]  /*bfe0*/  PRMT R3, R16, 0x8880, RZ ;  /* 0x0000888010037816 */ /* 0x001fca00000000ff */
[----:B------:R-:W-:-:S07]  /*bff0*/  IMAD R2, R3, R18, RZ ;  /* 0x0000001203027224 */ /* 0x000fce00078e02ff */
.L_x_504:
[----:B------:R-:W-:Y:S05]  /*c000*/  BSYNC B1 ;  /* 0x0000000000017941 */ /* 0x000fea0003800000 */
.L_x_503:
        /* <DEDUP_REMOVED lines=12> */
.L_x_506:
[----:B------:R-:W-:Y:S05]  /*c0d0*/  BSYNC B1 ;  /* 0x0000000000017941 */ /* 0x000fea0003800000 */
.L_x_505:
[----:B0-----:R-:W-:Y:S01]  /*c0e0*/  @!P4 IMAD R3, R130, R17, R2 ;  /* 0x000000118203c224 */ /* 0x001fe200078e0202 */
[----:B------:R-:W-:Y:S04]  /*c0f0*/  BSSY B1, `(.L_x_507) ;  /* 0x0000006000017945 */ /* 0x000fe80003800000 */
[----:B------:R0:W-:Y:S01]  /*c100*/  @!P4 STG.E.U8 desc[UR36][R8.64+0xd0], R3 ;  /* 0x0000d0030800c986 */ /* 0x0001e2000c101124 */
[----:B------:R-:W-:Y:S05]  /*c110*/  @P3 BRA `(.L_x_508) ;  /* 0x00000000000c3947 */ /* 0x000fea0003800000 */
[----:B------:R-:W0:Y:S02]  /*c120*/  LDG.E.U8 R16, desc[UR36][R156.64+0xd1] ;  /* 0x0000d1249c107981 */ /* 0x000e24000c1e1100 */
[----:B0-----:R-:W-:-:S05]  /*c130*/  PRMT R3, R16, 0x8880, RZ ;  /* 0x0000888010037816 */ /* 0x001fca00000000ff */
[----:B------:R-:W-:-:S07]  /*c140*/  IMAD R2, R3, R18, RZ ;  /* 0x0000001203027224 */ /* 0x000fce00078e02ff */
.L_x_508:
[----:B------:R-:W-:Y:S05]  /*c150*/  BSYNC B1 ;  /* 0x0000000000017941 */ /* 0x000fea0003800000 */
.L_x_507:
[----:B------:R-:W-:Y:S01]  /*c160*/  @!P3 IMAD R131, R131, R17, R2 ;  /* 0x000000118383b224 */ /* 0x000fe200078e0202 */
[----:B------:R-:W-:Y:S04]  /*c170*/  BSSY B1, `(.L_x_509) ;  /* 0x0000006000017945 */ /* 0x000fe80003800000 */
[----:B------:R0:W-:Y:S01]  /*c180*/  @!P3 STG.E.U8 desc[UR36][R8.64+0xd1], R131 ;  /* 0x0000d1830800b986 */ /* 0x0001e2000c101124 */
[----:B------:R-:W-:Y:S05]  /*c190*/  @P5 BRA `(.L_x_510) ;  /* 0x00000000000c5947 */ /* 0x000fea0003800000 */
[----:B------:R-:W0:Y:S02]  /*c1a0*/  LDG.E.U8 R16, desc[UR36][R14.64+0xd8] ;  /* 0x0000d8240e107981 */ /* 0x000e24000c1e1100 */
[----:B0-----:R-:W-:-:S05]  /*c1b0*/  PRMT R3, R16, 0x8880, RZ ;  /* 0x0000888010037816 */ /* 0x001fca00000000ff */
[----:B------:R-:W-:-:S07]  /*c1c0*/  IMAD R2, R3, R18, RZ ;  /* 0x0000001203027224 */ /* 0x000fce00078e02ff */
.L_x_510:
[----:B------:R-:W-:Y:S05]  /*c1d0*/  BSYNC B1 ;  /* 0x0000000000017941 */ /* 0x000fea0003800000 */
.L_x_509:
[----:B0-----:R-:W-:Y:S01]  /*c1e0*/  @!P5 IMAD R3, R132, R17, R2 ;  /* 0x000000118403d224 */ /* 0x001fe200078e0202 */
[----:B------:R-:W-:Y:S04]  /*c1f0*/  BSSY B1, `(.L_x_511) ;  /* 0x0000006000017945 */ /* 0x000fe80003800000 */
[----:B------:R0:W-:Y:S01]  /*c200*/  @!P5 STG.E.U8 desc[UR36][R6.64+0xd8], R3 ;  /* 0x0000d8030600d986 */ /* 0x0001e2000c101124 */
[----:B------:R-:W-:Y:S05]  /*c210*/  @P6 BRA `(.L_x_512) ;  /* 0x00000000000c6947 */ /* 0x000fea0003800000 */
[----:B------:R-:W0:Y:S02]  /*c220*/  LDG.E.U8 R16, desc[UR36][R14.64+0xd9] ;  /* 0x0000d9240e107981 */ /* 0x000e24000c1e1100 */
[----:B0-----:R-:W-:-:S05]  /*c230*/  PRMT R3, R16, 0x8880, RZ ;  /* 0x0000888010037816 */ /* 0x001fca00000000ff */
[----:B------:R-:W-:-:S07]  /*c240*/  IMAD R2, R3, R18, RZ ;  /* 0x0000001203027224 */ /* 0x000fce00078e02ff */
.L_x_512:
[----:B------:R-:W-:Y:S05]  /*c250*/  BSYNC B1 ;  /* 0x0000000000017941 */ /* 0x000fea0003800000 */
.L_x_511:
[----:B------:R-:W-:Y:S01]  /*c260*/  @!P6 IMAD R133, R133, R17, R2 ;  /* 0x000000118585e224 */ /* 0x000fe200078e0202 */
[----:B------:R-:W-:Y:S04]  /*c270*/  BSSY B1, `(.L_x_513) ;  /* 0x0000006000017945 */ /* 0x000fe80003800000 */
[----:B------:R0:W-:Y:S01]  /*c280*/  @!P6 STG.E.U8 desc[UR36][R6.64+0xd9], R133 ;  /* 0x0000d9850600e986 */ /* 0x0001e2000c101124 */
[----:B------:R-:W-:Y:S05]  /*c290*/  @P1 BRA `(.L_x_514) ;  /* 0x00000000000c1947 */ /* 0x000fea0003800000 */
[----:B------:R-:W0:Y:S02]  /*c2a0*/  LDG.E.U8 R16, desc[UR36][R156.64+0xd8] ;  /* 0x0000d8249c107981 */ /* 0x000e24000c1e1100 */
[----:B0-----:R-:W-:-:S05]  /*c2b0*/  PRMT R3, R16, 0x8880, RZ ;  /* 0x0000888010037816 */ /* 0x001fca00000000ff */
[----:B------:R-:W-:-:S07]  /*c2c0*/  IMAD R2, R3, R18, RZ ;  /* 0x0000001203027224 */ /* 0x000fce00078e02ff */
.L_x_514:
[----:B------:R-:W-:Y:S05]  /*c2d0*/  BSYNC B1 ;  /* 0x0000000000017941 */ /* 0x000fea0003800000 */
.L_x_513:
        /* <DEDUP_REMOVED lines=12> */
.L_x_516:
[----:B------:R-:W-:Y:S05]  /*c3a0*/  BSYNC B1 ;  /* 0x0000000000017941 */ /* 0x000fea0003800000 */
.L_x_515:
[----:B------:R-:W-:Y:S01]  /*c3b0*/  @!P4 IMAD R135, R135, R17, R2 ;  /* 0x000000118787c224 */ /* 0x000fe200078e0202 */
[----:B------:R-:W-:Y:S04]  /*c3c0*/  BSSY B1, `(.L_x_517) ;  /* 0x0000006000017945 */ /* 0x000fe80003800000 */
[----:B------:R0:W-:Y:S01]  /*c3d0*/  @!P4 STG.E.U8 desc[UR36][R8.64+0xd9], R135 ;  /* 0x0000d9870800c986 */ /* 0x0001e2000c101124 */
[----:B------:R-:W-:Y:S05]  /*c3e0*/  @P3 BRA `(.L_x_518) ;  /* 0x00000000000c3947 */ /* 0x000fea0003800000 */
[----:B------:R-:W0:Y:S02]  /*c3f0*/  LDG.E.U8 R16, desc[UR36][R14.64+0xe0] ;  /* 0x0000e0240e107981 */ /* 0x000e24000c1e1100 */
[----:B0-----:R-:W-:-:S05]  /*c400*/  PRMT R3, R16, 0x8880, RZ ;  /* 0x0000888010037816 */ /* 0x001fca00000000ff */
[----:B------:R-:W-:-:S07]  /*c410*/  IMAD R2, R3, R18, RZ ;  /* 0x0000001203027224 */ /* 0x000fce00078e02ff */
.L_x_518:
[----:B------:R-:W-:Y:S05]  /*c420*/  BSYNC B1 ;  /* 0x0000000000017941 */ /* 0x000fea0003800000 */
.L_x_517:
[----:B0-----:R-:W-:Y:S01]  /*c430*/  @!P3 IMAD R3, R136, R17, R2 ;  /* 0x000000118803b224 */ /* 0x001fe200078e0202 */
[----:B------:R-:W-:Y:S04]  /*c440*/  BSSY B1, `(.L_x_519) ;  /* 0x0000006000017945 */ /* 0x000fe80003800000 */
[----:B------:R0:W-:Y:S01]  /*c450*/  @!P3 STG.E.U8 desc[UR36][R6.64+0xe0], R3 ;  /* 0x0000e0030600b986 */ /* 0x0001e2000c101124 */
[----:B------:R-:W-:Y:S05]  /*c460*/  @P5 BRA `(.L_x_520) ;  /* 0x00000000000c5947 */ /* 0x000fea0003800000 */
[----:B------:R-:W0:Y:S02]  /*c470*/  LDG.E.U8 R16, desc[UR36][R14.64+0xe1] ;  /* 0x0000e1240e107981 */ /* 0x000e24000c1e1100 */
[----:B0-----:R-:W-:-:S05]  /*c480*/  PRMT R3, R16, 0x8880, RZ ;  /* 0x0000888010037816 */ /* 0x001fca00000000ff */
[----:B------:R-:W-:-:S07]  /*c490*/  IMAD R2, R3, R18, RZ ;  /* 0x0000001203027224 */ /* 0x000fce00078e02ff */
.L_x_520:
[----:B------:R-:W-:Y:S05]  /*c4a0*/  BSYNC B1 ;  /* 0x0000000000017941 */ /* 0x000fea0003800000 */
.L_x_519:
[----:B------:R-:W-:Y:S01]  /*c4b0*/  @!P5 IMAD R137, R137, R17, R2 ;  /* 0x000000118989d224 */ /* 0x000fe200078e0202 */
[----:B------:R-:W-:Y:S04]  /*c4c0*/  BSSY B1, `(.L_x_521) ;  /* 0x0000006000017945 */ /* 0x000fe80003800000 */
[----:B------:R0:W-:Y:S01]  /*c4d0*/  @!P5 STG.E.U8 desc[UR36][R6.64+0xe1], R137 ;  /* 0x0000e1890600d986 */ /* 0x0001e2000c101124 */
[----:B------:R-:W-:Y:S05]  /*c4e0*/  @P6 BRA `(.L_x_522) ;  /* 0x00000000000c6947 */ /* 0x000fea0003800000 */
[----:B------:R-:W0:Y:S02]  /*c4f0*/  LDG.E.U8 R16, desc[UR36][R156.64+0xe0] ;  /* 0x0000e0249c107981 */ /* 0x000e24000c1e1100 */
[----:B0-----:R-:W-:-:S05]  /*c500*/  PRMT R3, R16, 0x8880, RZ ;  /* 0x0000888010037816 */ /* 0x001fca00000000ff */
[----:B------:R-:W-:-:S07]  /*c510*/  IMAD R2, R3, R18, RZ ;  /* 0x0000001203027224 */ /* 0x000fce00078e02ff */
.L_x_522:
[----:B------:R-:W-:Y:S05]  /*c520*/  BSYNC B1 ;  /* 0x0000000000017941 */ /* 0x000fea0003800000 */
.L_x_521:
[----:B0-----:R-:W-:Y:S01]  /*c530*/  @!P6 IMAD R3, R138, R17, R2 ;  /* 0x000000118a03e224 */ /* 0x001fe200078e0202 */
[----:B------:R-:W-:Y:S04]  /*c540*/  BSSY B1, `(.L_x_523) ;  /* 0x0000006000017945 */ /* 0x000fe80003800000 */
[----:B------:R0:W-:Y:S01]  /*c550*/  @!P6 STG.E.U8 desc[UR36][R8.64+0xe0], R3 ;  /* 0x0000e0030800e986 */ /* 0x0001e2000c101124 */
[----:B------:R-:W-:Y:S05]  /*c560*/  @P1 BRA `(.L_x_524) ;  /* 0x00000000000c1947 */ /* 0x000fea0003800000 */
[----:B------:R-:W0:Y:S02]  /*c570*/  LDG.E.U8 R16, desc[UR36][R156.64+0xe1] ;  /* 0x0000e1249c107981 */ /* 0x000e24000c1e1100 */
[----:B0-----:R-:W-:-:S05]  /*c580*/  PRMT R3, R16, 0x8880, RZ ;  /* 0x0000888010037816 */ /* 0x001fca00000000ff */
[----:B------:R-:W-:-:S07]  /*c590*/  IMAD R2, R3, R18, RZ ;  /* 0x0000001203027224 */ /* 0x000fce00078e02ff */
.L_x_524:
[----:B------:R-:W-:Y:S05]  /*c5a0*/  BSYNC B1 ;  /* 0x0000000000017941 */ /* 0x000fea0003800000 */
.L_x_523:
        /* <DEDUP_REMOVED lines=12> */
.L_x_526:
[----:B------:R-:W-:Y:S05]  /*c670*/  BSYNC B1 ;  /* 0x0000000000017941 */ /* 0x000fea0003800000 */
.L_x_525:
[----:B0-----:R-:W-:Y:S01]  /*c680*/  @!P5 IMAD R3, R140, R17, R2 ;  /* 0x000000118c03d224 */ /* 0x001fe200078e0202 */
[----:B------:R-:W-:Y:S04]  /*c690*/  BSSY B1, `(.L_x_527) ;  /* 0x0000006000017945 */ /* 0x000fe80003800000 */
[----:B------:R0:W-:Y:S01]  /*c6a0*/  @!P5 STG.E.U8 desc[UR36][R6.64+0xe8], R3 ;  /* 0x0000e8030600d986 */ /* 0x0001e2000c101124 */
[----:B------:R-:W-:Y:S05]  /*c6b0*/  @P3 BRA `(.L_x_528) ;  /* 0x00000000000c3947 */ /* 0x000fea0003800000 */
[----:B------:R-:W0:Y:S02]  /*c6c0*/  LDG.E.U8 R16, desc[UR36][R14.64+0xe9] ;  /* 0x0000e9240e107981 */ /* 0x000e24000c1e1100 */
[----:B0-----:R-:W-:-:S05]  /*c6d0*/  PRMT R3, R16, 0x8880, RZ ;  /* 0x0000888010037816 */ /* 0x001fca00000000ff */
[----:B------:R-:W-:-:S07]  /*c6e0*/  IMAD R2, R3, R18, RZ ;  /* 0x0000001203027224 */ /* 0x000fce00078e02ff */
.L_x_528:
[----:B------:R-:W-:Y:S05]  /*c6f0*/  BSYNC B1 ;  /* 0x0000000000017941 */ /* 0x000fea0003800000 */
.L_x_527:
[----:B------:R-:W-:Y:S01]  /*c700*/  @!P3 IMAD R141, R141, R17, R2 ;  /* 0x000000118d8db224 */ /* 0x000fe200078e0202 */
[----:B------:R-:W-:Y:S04]  /*c710*/  BSSY B1, `(.L_x_529) ;  /* 0x0000006000017945 */ /* 0x000fe80003800000 */
[----:B------:R0:W-:Y:S01]  /*c720*/  @!P3 STG.E.U8 desc[UR36][R6.64+0xe9], R141 ;  /* 0x0000e98d0600b986 */ /* 0x0001e2000c101124 */
[----:B------:R-:W-:Y:S05]  /*c730*/  @P1 BRA `(.L_x_530) ;  /* 0x00000000000c1947 */ /* 0x000fea0003800000 */
[----:B------:R-:W0:Y:S02]  /*c740*/  LDG.E.U8 R16, desc[UR36][R156.64+0xe8] ;  /* 0x0000e8249c107981 */ /* 0x000e24000c1e1100 */
[----:B0-----:R-:W-:-:S05]  /*c750*/  PRMT R3, R16, 0x8880, RZ ;  /* 0x0000888010037816 */ /* 0x001fca00000000ff */
[----:B------:R-:W-:-:S07]  /*c760*/  IMAD R2, R3, R18, RZ ;  /* 0x0000001203027224 */ /* 0x000fce00078e02ff */
.L_x_530:
[----:B------:R-:W-:Y:S05]  /*c770*/  BSYNC B1 ;  /* 0x0000000000017941 */ /* 0x000fea0003800000 */
.L_x_529:
[----:B0-----:R-:W-:Y:S01]  /*c780*/  @!P1 IMAD R3, R142, R17, R2 ;  /* 0x000000118e039224 */ /* 0x001fe200078e0202 */
[----:B------:R-:W-:Y:S04]  /*c790*/  BSSY B1, `(.L_x_531) ;  /* 0x0000006000017945 */ /* 0x000fe80003800000 */
[----:B------:R0:W-:Y:S01]  /*c7a0*/  @!P1 STG.E.U8 desc[UR36][R8.64+0xe8], R3 ;  /* 0x0000e80308009986 */ /* 0x0001e2000c101124 */
[----:B------:R-:W-:Y:S05]  /*c7b0*/  @P6 BRA `(.L_x_532) ;  /* 0x00000000000c6947 */ /* 0x000fea0003800000 */
[----:B------:R-:W0:Y:S02]  /*c7c0*/  LDG.E.U8 R16, desc[UR36][R156.64+0xe9] ;  /* 0x0000e9249c107981 */ /* 0x000e24000c1e1100 */
[----:B0-----:R-:W-:-:S05]  /*c7d0*/  PRMT R3, R16, 0x8880, RZ ;  /* 0x0000888010037816 */ /* 0x001fca00000000ff */
[----:B------:R-:W-:-:S07]  /*c7e0*/  IMAD R2, R3, R18, RZ ;  /* 0x0000001203027224 */ /* 0x000fce00078e02ff */
.L_x_532:
[----:B------:R-:W-:Y:S05]  /*c7f0*/  BSYNC B1 ;  /* 0x0000000000017941 */ /* 0x000fea0003800000 */
.L_x_531:
[----:B------:R-:W-:Y:S01]  /*c800*/  @!P6 IMAD R143, R143, R17, R2 ;  /* 0x000000118f8fe224 */ /* 0x000fe200078e0202 */
[----:B------:R-:W-:Y:S04]  /*c810*/  BSSY B1, `(.L_x_533) ;  /* 0x0000006000017945 */ /* 0x000fe80003800000 */
[----:B------:R0:W-:Y:S01]  /*c820*/  @!P6 STG.E.U8 desc[UR36][R8.64+0xe9], R143 ;  /* 0x0000e98f0800e986 */ /* 0x0001e2000c101124 */
[----:B------:R-:W-:Y:S05]  /*c830*/  @P4 BRA `(.L_x_534) ;  /* 0x00000000000c4947 */ /* 0x000fea0003800000 */
[----:B------:R-:W0:Y:S02]  /*c840*/  LDG.E.U8 R16, desc[UR36][R14.64+0xf0] ;  /* 0x0000f0240e107981 */ /* 0x000e24000c1e1100 */
[----:B0-----:R-:W-:-:S05]  /*c850*/  PRMT R3, R16, 0x8880, RZ ;  /* 0x0000888010037816 */ /* 0x001fca00000000ff */
[----:B------:R-:W-:-:S07]  /*c860*/  IMAD R2, R3, R18, RZ ;  /* 0x0000001203027224 */ /* 0x000fce00078e02ff */
.L_x_534:
[----:B------:R-:W-:Y:S05]  /*c870*/  BSYNC B1 ;  /* 0x0000000000017941 */ /* 0x000fea0003800000 */
.L_x_533:
[----:B------:R-:W-:Y:S01]  /*c880*/  ISETP.LT.OR P3, PT, R0, 0xf2, !P2 ;  /* 0x000000f20000780c */ /* 0x000fe20005761670 */
[----:B0-----:R-:W-:Y:S01]  /*c890*/  @!P4 IMAD R3, R144, R17, R2 ;  /* 0x000000119003c224 */ /* 0x001fe200078e0202 */
[----:B------:R-:W-:Y:S01]  /*c8a0*/  BSSY B1, `(.L_x_535) ;  /* 0x000000b000017945 */ /* 0x000fe20003800000 */
[C---:B------:R-:W-:Y:S02]  /*c8b0*/  ISETP.LT.OR P1, PT, R0.reuse, 0xf1, !P0 ;  /* 0x000000f10000780c */ /* 0x040fe40004721670 */
[C---:B------:R-:W-:Y:S01]  /*c8c0*/  ISETP.LT.OR P5, PT, R0.reuse, 0xf2, !P0 ;  /* 0x000000f20000780c */ /* 0x040fe200047a1670 */
[----:B------:R0:W-:Y:S01]  /*c8d0*/  @!P4 STG.E.U8 desc[UR36][R6.64+0xf0], R3 ;  /* 0x0000f0030600c986 */ /* 0x0001e2000c101124 */
[C---:B------:R-:W-:Y:S02]  /*c8e0*/  ISETP.LT.OR P4, PT, R0.reuse, 0xf9, !P2 ;  /* 0x000000f90000780c */ /* 0x040fe40005781670 */
[C---:B------:R-:W-:Y:S02]  /*c8f0*/  ISETP.LT.OR P2, PT, R0.reuse, 0xfa, !P2 ;  /* 0x000000fa0000780c */ /* 0x040fe40005741670 */
[----:B------:R-:W-:-:S02]  /*c900*/  ISETP.LT.OR P6, PT, R0, 0xf9, !P0 ;  /* 0x000000f90000780c */ /* 0x000fc400047c1670 */
[----:B------:R-:W-:Y:S11]  /*c910*/  @P3 BRA `(.L_x_536) ;  /* 0x00000000000c3947 */ /* 0x000ff60003800000 */
[----:B------:R-:W0:Y:S02]  /*c920*/  LDG.E.U8 R16, desc[UR36][R14.64+0xf1] ;  /* 0x0000f1240e107981 */ /* 0x000e24000c1e1100 */
[----:B0-----:R-:W-:-:S05]  /*c930*/  PRMT R3, R16, 0x8880, RZ ;  /* 0x0000888010037816 */ /* 0x001fca00000000ff */
[----:B------:R-:W-:-:S07]  /*c940*/  IMAD R2, R3, R18, RZ ;  /* 0x0000001203027224 */ /* 0x000fce00078e02ff */
.L_x_536:
[----:B------:R-:W-:Y:S05]  /*c950*/  BSYNC B1 ;  /* 0x0000000000017941 */ /* 0x000fea0003800000 */
.L_x_535:
[----:B------:R-:W-:Y:S01]  /*c960*/  @!P3 IMAD R145, R145, R17, R2 ;  /* 0x000000119191b224 */ /* 0x000fe200078e0202 */
[----:B------:R-:W-:Y:S04]  /*c970*/  BSSY B1, `(.L_x_537) ;  /* 0x0000006000017945 */ /* 0x000fe80003800000 */
[----:B------:R0:W-:Y:S01]  /*c980*/  @!P3 STG.E.U8 desc[UR36][R6.64+0xf1], R145 ;  /* 0x0000f1910600b986 */ /* 0x0001e2000c101124 */
[----:B------:R-:W-:Y:S05]  /*c990*/  @P1 BRA `(.L_x_538) ;  /* 0x00000000000c1947 */ /* 0x000fea0003800000 */
[----:B------:R-:W0:Y:S02]  /*c9a0*/  LDG.E.U8 R16, desc[UR36][R156.64+0xf0] ;  /* 0x0000f0249c107981 */ /* 0x000e24000c1e1100 */
[----:B0-----:R-:W-:-:S05]  /*c9b0*/  PRMT R3, R16, 0x8880, RZ ;  /* 0x0000888010037816 */ /* 0x001fca00000000ff */
[----:B------:R-:W-:-:S07]  /*c9c0*/  IMAD R2, R3, R18, RZ ;  /* 0x0000001203027224 */ /* 0x000fce00078e02ff */
.L_x_538:
[----:B------:R-:W-:Y:S05]  /*c9d0*/  BSYNC B1 ;  /* 0x0000000000017941 */ /* 0x000fea0003800000 */
.L_x_537:
[----:B0-----:R-:W-:Y:S01]  /*c9e0*/  @!P1 IMAD R3, R146, R17, R2 ;  /* 0x0000001192039224 */ /* 0x001fe200078e0202 */
[----:B------:R-:W-:Y:S04]  /*c9f0*/  BSSY B1, `(.L_x_539) ;  /* 0x0000006000017945 */ /* 0x000fe80003800000 */
[----:B------:R0:W-:Y:S01]  /*ca00*/  @!P1 STG.E.U8 desc[UR36][R8.64+0xf0], R3 ;  /* 0x0000f00308009986 */ /* 0x0001e2000c101124 */
[----:B------:R-:W-:Y:S05]  /*ca10*/  @P5 BRA `(.L_x_540) ;  /* 0x00000000000c5947 */ /* 0x000fea0003800000 */
[----:B------:R-:W0:Y:S02]  /*ca20*/  LDG.E.U8 R16, desc[UR36][R156.64+0xf1] ;  /* 0x0000f1249c107981 */ /* 0x000e24000c1e1100 */
[----:B0-----:R-:W-:-:S05]  /*ca30*/  PRMT R3, R16, 0x8880, RZ ;  /* 0x0000888010037816 */ /* 0x001fca00000000ff */
[----:B------:R-:W-:-:S07]  /*ca40*/  IMAD R2, R3, R18, RZ ;  /* 0x0000001203027224 */ /* 0x000fce00078e02ff */
.L_x_540:
[----:B------:R-:W-:Y:S05]  /*ca50*/  BSYNC B1 ;  /* 0x0000000000017941 */ /* 0x000fea0003800000 */
.L_x_539:
[----:B------:R-:W-:Y:S01]  /*ca60*/  @!P5 IMAD R147, R147, R17, R2 ;  /* 0x000000119393d224 */ /* 0x000fe200078e0202 */
[----:B------:R-:W-:Y:S04]  /*ca70*/  BSSY B1, `(.L_x_541) ;  /* 0x0000006000017945 */ /* 0x000fe80003800000 */
[----:B------:R0:W-:Y:S01]  /*ca80*/  @!P5 STG.E.U8 desc[UR36][R8.64+0xf1], R147 ;  /* 0x0000f1930800d986 */ /* 0x0001e2000c101124 */
[----:B------:R-:W-:Y:S05]  /*ca90*/  @P4 BRA `(.L_x_542) ;  /* 0x00000000000c4947 */ /* 0x000fea0003800000 */
[----:B------:R-:W0:Y:S02]  /*caa0*/  LDG.E.U8 R16, desc[UR36][R14.64+0xf8] ;  /* 0x0000f8240e107981 */ /* 0x000e24000c1e1100 */
[----:B0-----:R-:W-:-:S05]  /*cab0*/  PRMT R3, R16, 0x8880, RZ ;  /* 0x0000888010037816 */ /* 0x001fca00000000ff */
[----:B------:R-:W-:-:S07]  /*cac0*/  IMAD R2, R3, R18, RZ ;  /* 0x0000001203027224 */ /* 0x000fce00078e02ff */
.L_x_542:
[----:B------:R-:W-:Y:S05]  /*cad0*/  BSYNC B1 ;  /* 0x0000000000017941 */ /* 0x000fea0003800000 */
.L_x_541:
[----:B0-----:R-:W-:Y:S01]  /*cae0*/  @!P4 IMAD R3, R148, R17, R2 ;  /* 0x000000119403c224 */ /* 0x001fe200078e0202 */
[----:B------:R-:W-:Y:S04]  /*caf0*/  BSSY B1, `(.L_x_543) ;  /* 0x0000006000017945 */ /* 0x000fe80003800000 */
[----:B------:R0:W-:Y:S01]  /*cb00*/  @!P4 STG.E.U8 desc[UR36][R6.64+0xf8], R3 ;  /* 0x0000f8030600c986 */ /* 0x0001e2000c101124 */
[----:B------:R-:W-:Y:S05]  /*cb10*/  @P2 BRA `(.L_x_544) ;  /* 0x00000000000c2947 */ /* 0x000fea0003800000 */
[----:B------:R-:W0:Y:S02]  /*cb20*/  LDG.E.U8 R16, desc[UR36][R14.64+0xf9] ;  /* 0x0000f9240e107981 */ /* 0x000e24000c1e1100 */
[----:B0-----:R-:W-:-:S05]  /*cb30*/  PRMT R3, R16, 0x8880, RZ ;  /* 0x0000888010037816 */ /* 0x001fca00000000ff */
[----:B------:R-:W-:-:S07]  /*cb40*/  IMAD R2, R3, R18, RZ ;  /* 0x0000001203027224 */ /* 0x000fce00078e02ff */
.L_x_544:
[----:B------:R-:W-:Y:S05]  /*cb50*/  BSYNC B1 ;  /* 0x0000000000017941 */ /* 0x000fea0003800000 */
.L_x_543:
[----:B------:R-:W-:Y:S01]  /*cb60*/  @!P2 IMAD R149, R149, R17, R2 ;  /* 0x000000119595a224 */ /* 0x000fe200078e0202 */
[----:B------:R-:W-:Y:S04]  /*cb70*/  BSSY B1, `(.L_x_545) ;  /* 0x0000006000017945 */ /* 0x000fe80003800000 */
[----:B------:R0:W-:Y:S01]  /*cb80*/  @!P2 STG.E.U8 desc[UR36][R6.64+0xf9], R149 ;  /* 0x0000f9950600a986 */ /* 0x0001e2000c101124 */
[----:B------:R-:W-:Y:S05]  /*cb90*/  @P6 BRA `(.L_x_546) ;  /* 0x00000000000c6947 */ /* 0x000fea0003800000 */
[----:B------:R-:W0:Y:S02]  /*cba0*/  LDG.E.U8 R16, desc[UR36][R156.64+0xf8] ;  /* 0x0000f8249c107981 */ /* 0x000e24000c1e1100 */
[----:B0-----:R-:W-:-:S05]  /*cbb0*/  PRMT R3, R16, 0x8880, RZ ;  /* 0x0000888010037816 */ /* 0x001fca00000000ff */
[----:B------:R-:W-:-:S07]  /*cbc0*/  IMAD R2, R3, R18, RZ ;  /* 0x0000001203027224 */ /* 0x000fce00078e02ff */
.L_x_546:
[----:B------:R-:W-:Y:S05]  /*cbd0*/  BSYNC B1 ;  /* 0x0000000000017941 */ /* 0x000fea0003800000 */
.L_x_545:
[----:B0-----:R-:W-:Y:S01]  /*cbe0*/  @!P6 IMAD R3, R150, R17, R2 ;  /* 0x000000119603e224 */ /* 0x001fe200078e0202 */
[----:B------:R-:W-:Y:S01]  /*cbf0*/  ISETP.LT.OR P0, PT, R0, 0xfa, !P0 ;  /* 0x000000fa0000780c */ /* 0x000fe20004701670 */
[----:B------:R-:W-:Y:S03]  /*cc00*/  BSSY B1, `(.L_x_547) ;  /* 0x0000006000017945 */ /* 0x000fe60003800000 */
[----:B------:R0:W-:Y:S09]  /*cc10*/  @!P6 STG.E.U8 desc[UR36][R8.64+0xf8], R3 ;  /* 0x0000f8030800e986 */ /* 0x0001f2000c101124 */
[----:B------:R-:W-:Y:S05]  /*cc20*/  @P0 BRA `(.L_x_548) ;  /* 0x00000000000c0947 */ /* 0x000fea0003800000 */
[----:B------:R-:W0:Y:S02]  /*cc30*/  LDG.E.U8 R16, desc[UR36][R156.64+0xf9] ;  /* 0x0000f9249c107981 */ /* 0x000e24000c1e1100 */
[----:B0-----:R-:W-:-:S05]  /*cc40*/  PRMT R3, R16, 0x8880, RZ ;  /* 0x0000888010037816 */ /* 0x001fca00000000ff */
[----:B------:R-:W-:-:S07]  /*cc50*/  IMAD R2, R3, R18, RZ ;  /* 0x0000001203027224 */ /* 0x000fce00078e02ff */
.L_x_548:
[----:B------:R-:W-:Y:S05]  /*cc60*/  BSYNC B1 ;  /* 0x0000000000017941 */ /* 0x000fea0003800000 */
.L_x_547:
[----:B------:R-:W-:Y:S01]  /*cc70*/  IMAD R151, R151, R17, R2 ;  /* 0x0000001197977224 */ /* 0x000fe200078e0202 */
[----:B------:R-:W-:Y:S06]  /*cc80*/  @P0 BRA `(.L_x_549) ;  /* 0x0000003800180947 */ /* 0x000fec0003800000 */
[----:B------:R0:W-:Y:S01]  /*cc90*/  STG.E.U8 desc[UR36][R8.64+0xf9], R151 ;  /* 0x0000f99708007986 */ /* 0x0001e2000c101124 */
[----:B------:R-:W-:Y:S05]  /*cca0*/  BRA `(.L_x_549) ;  /* 0x0000003800107947 */ /* 0x000fea0003800000 */
.L_x_36:
[----:B------:R-:W2:Y:S04]  /*ccb0*/  LDL.LU R2, [R1] ;  /* 0x0000000001027983 */ /* 0x000ea80000300800 */
[----:B------:R-:W3:Y:S04]  /*ccc0*/  LDL.LU R3, [R1+0xc] ;  /* 0x00000c0001037983 */ /* 0x000ee80000300800 */
[----:B------:R-:W4:Y:S04]  /*ccd0*/  LDL.LU R12, [R1+0x14] ;  /* 0x00001400010c7983 */ /* 0x000f280000300800 */
[----:B------:R-:W5:Y:S04]  /*cce0*/  LDL.LU R13, [R1+0x98] ;  /* 0x00009800010d7983 */ /* 0x000f680000300800 */
        /* <DEDUP_REMOVED lines=61> */
[----:B------:R-:W5:Y:S01]  /*d0c0*/  LDL.LU R178, [R1+0x194] ;  /* 0x0001940001b27983 */ /* 0x000f620000300800 */
[----:B------:R-:W-:-:S03]  /*d0d0*/  ISETP.GE.AND P0, PT, R154, 0x1, PT ;  /* 0x000000019a00780c */ /* 0x000fc60003f06270 */
[----:B------:R-:W5:Y:S04]  /*d0e0*/  LDL.LU R177, [R1+0x198] ;  /* 0x0001980001b17983 */ /* 0x000f680000300800 */
[----:B------:R-:W5:Y:S04]  /*d0f0*/  LDL.LU R176, [R1+0x19c] ;  /* 0x00019c0001b07983 */ /* 0x000f680000300800 */
[----:B------:R-:W5:Y:S04]  /*d100*/  LDL.LU R175, [R1+0x1a0] ;  /* 0x0001a00001af7983 */ /* 0x000f680000300800 */
[----:B------:R-:W5:Y:S01]  /*d110*/  LDL.LU R174, [R1+0x1a4] ;  /* 0x0001a40001ae7983 */ /* 0x000f620000300800 */
[----:B------:R-:W-:-:S03]  /*d120*/  ISETP.LT.OR P1, PT, R0, 0x1, !P0 ;  /* 0x000000010000780c */ /* 0x000fc60004721670 */
        /* <DEDUP_REMOVED lines=13> */
[----:B--2---:R-:W-:-:S03]  /*d200*/  @!P1 IMAD R2, R2, R17, RZ ;  /* 0x0000001102029224 */ /* 0x004fc600078e02ff */
[----:B------:R-:W2:Y:S04]  /*d210*/  LDL.LU R160, [R1+0x1dc] ;  /* 0x0001dc0001a07983 */ /* 0x000ea80000300800 */
        /* <DEDUP_REMOVED lines=8> */
[----:B------:R0:W-:Y:S04]  /*d2a0*/  @!P1 STG.E.U8 desc[UR36][R4.64], R2 ;  /* 0x0000000204009986 */ /* 0x0001e8000c101124 */
[----:B0-----:R-:W3:Y:S01]  /*d2b0*/  LDL.LU R2, [R1+0x4] ;  /* 0x0000040001027983 */ /* 0x001ee20000300800 */
[----:B------:R-:W-:-:S02]  /*d2c0*/  ISETP.LT.OR P1, PT, R0, 0x2, !P0 ;  /* 0x000000020000780c */ /* 0x000fc40004721670 */
[----:B------:R-:W-:-:S11]  /*d2d0*/  ISETP.GE.AND P2, PT, R154, 0x9, PT ;  /* 0x000000099a00780c */ /* 0x000fd60003f46270 */
[----:B---3--:R-:W-:-:S05]  /*d2e0*/  @!P1 IMAD R2, R2, R17, RZ ;  /* 0x0000001102029224 */ /* 0x008fca00078e02ff */
[----:B------:R0:W-:Y:S04]  /*d2f0*/  @!P1 STG.E.U8 desc[UR36][R4.64+0x1], R2 ;  /* 0x0000010204009986 */ /* 0x0001e8000c101124 */
[----:B0-----:R-:W3:Y:S01]  /*d300*/  LDL.LU R2, [R1+0x8] ;  /* 0x0000080001027983 */ /* 0x001ee20000300800 */
[C---:B------:R-:W-:Y:S02]  /*d310*/  ISETP.LT.OR P1, PT, R0.reuse, 0x1, !P2 ;  /* 0x000000010000780c */ /* 0x040fe40005721670 */
[C---:B------:R-:W-:Y:S02]  /*d320*/  ISETP.LT.OR P3, PT, R0.reuse, 0x2, !P2 ;  /* 0x000000020000780c */ /* 0x040fe40005761670 */
[----:B------:R-:W-:-:S09]  /*d330*/  ISETP.LT.OR P4, PT, R0, 0x9, !P0 ;  /* 0x000000090000780c */ /* 0x000fd20004781670 */
[----:B---3--:R-:W-:-:S05]  /*d340*/  @!P1 IMAD R2, R2, R17, RZ ;  /* 0x0000001102029224 */ /* 0x008fca00078e02ff */
[----:B------:R0:W-:Y:S04]  /*d350*/  @!P1 STG.E.U8 desc[UR36][R10.64], R2 ;  /* 0x000000020a009986 */ /* 0x0001e8000c101124 */
[----:B0-----:R-:W3:Y:S01]  /*d360*/  LDL.LU R2, [R1+0x10] ;  /* 0x0000100001027983 */ /* 0x001ee20000300800 */
[----:B------:R-:W-:Y:S01]  /*d370*/  @!P3 IMAD R3, R3, R17, RZ ;  /* 0x000000110303b224 */ /* 0x000fe200078e02ff */
[C---:B------:R-:W-:Y:S02]  /*d380*/  ISETP.LT.OR P1, PT, R0.reuse, 0xa, !P0 ;  /* 0x0000000a0000780c */ /* 0x040fe40004721670 */
[C---:B------:R-:W-:Y:S02]  /*d390*/  ISETP.LT.OR P5, PT, R0.reuse, 0x9, !P2 ;  /* 0x000000090000780c */ /* 0x040fe400057a1670 */
[----:B------:R0:W-:Y:S01]  /*d3a0*/  @!P3 STG.E.U8 desc[UR36][R10.64+0x1], R3 ;  /* 0x000001030a00b986 */ /* 0x0001e2000c101124 */
[----:B------:R-:W-:-:S03]  /*d3b0*/  ISETP.LT.OR P6, PT, R0, 0xa, !P2 ;  /* 0x0000000a0000780c */ /* 0x000fc600057c1670 */
[----:B0-----:R-:W5:Y:S01]  /*d3c0*/  LDL.LU R3, [R1+0x18] ;  /* 0x0000180001037983 */ /* 0x001f620000300800 */
[----:B---3--:R-:W-:-:S05]  /*d3d0*/  @!P4 IMAD R2, R2, R17, RZ ;  /* 0x000000110202c224 */ /* 0x008fca00078e02ff */
[----:B------:R0:W-:Y:S04]  /*d3e0*/  @!P4 STG.E.U8 desc[UR36][R4.64+0x8], R2 ;  /* 0x000008020400c986 */ /* 0x0001e8000c101124 */
[----:B0-----:R-:W3:Y:S01]  /*d3f0*/  LDL.LU R2, [R1+0x1c] ;  /* 0x00001c0001027983 */ /* 0x001ee20000300800 */
[-C--:B----4-:R-:W-:Y:S02]  /*d400*/  @!P1 IMAD R12, R12, R17.reuse, RZ ;  /* 0x000000110c0c9224 */ /* 0x090fe400078e02ff */
[----:B-----5:R-:W-:-:S03]  /*d410*/  @!P5 IMAD R3, R3, R17, RZ ;  /* 0x000000110303d224 */ /* 0x020fc600078e02ff */
[----:B------:R0:W-:Y:S04]  /*d420*/  @!P1 STG.E.U8 desc[UR36][R4.64+0x9], R12 ;  /* 0x0000090c04009986 */ /* 0x0001e8000c101124 */
[----:B------:R1:W-:Y:S04]  /*d430*/  @!P5 STG.E.U8 desc[UR36][R10.64+0x8], R3 ;  /* 0x000008030a00d986 */ /* 0x0003e8000c101124 */
[----:B0-----:R-:W4:Y:S04]  /*d440*/  LDL.LU R12, [R1+0x28] ;  /* 0x00002800010c7983 */ /* 0x001f280000300800 */
[----:B-1----:R-:W5:Y:S01]  /*d450*/  LDL.LU R3, [R1+0x20] ;  /* 0x0000200001037983 */ /* 0x002f620000300800 */
[----:B---3--:R-:W-:-:S05]  /*d460*/  @!P6 IMAD R2, R2, R17, RZ ;  /* 0x000000110202e224 */ /* 0x008fca00078e02ff */
[----:B------:R0:W-:Y:S04]  /*d470*/  @!P6 STG.E.U8 desc[UR36][R10.64+0x9], R2 ;  /* 0x000009020a00e986 */ /* 0x0001e8000c101124 */
[----:B0-----:R-:W3:Y:S01]  /*d480*/  LDL.LU R2, [R1+0x24] ;  /* 0x0000240001027983 */ /* 0x001ee20000300800 */
[C---:B------:R-:W-:Y:S02]  /*d490*/  ISETP.LT.OR P3, PT, R0.reuse, 0x11, !P0 ;  /* 0x000000110000780c */ /* 0x040fe40004761670 */
[----:B------:R-:W-:-:S11]  /*d4a0*/  ISETP.LT.OR P4, PT, R0, 0x12, !P0 ;  /* 0x000000120000780c */ /* 0x000fd60004781670 */
[----:B-----5:R-:W-:-:S05]  /*d4b0*/  @!P3 IMAD R3, R3, R17, RZ ;  /* 0x000000110303b224 */ /* 0x020fca00078e02ff */
[----:B------:R0:W-:Y:S04]  /*d4c0*/  @!P3 STG.E.U8 desc[UR36][R4.64+0x10], R3 ;  /* 0x000010030400b986 */ /* 0x0001e8000c101124 */
[----:B0-----:R-:W5:Y:S01]  /*d4d0*/  LDL.LU R3, [R1+0x2c] ;  /* 0x00002c0001037983 */ /* 0x001f620000300800 */
[----:B---3--:R-:W-:-:S05]  /*d4e0*/  @!P4 IMAD R2, R2, R17, RZ ;  /* 0x000000110202c224 */ /* 0x008fca00078e02ff */
[----:B------:R0:W-:Y:S04]  /*d4f0*/  @!P4 STG.E.U8 desc[UR36][R4.64+0x11], R2 ;  /* 0x000011020400c986 */ /* 0x0001e8000c101124 */
[----:B0-----:R-:W3:Y:S01]  /*d500*/  LDL.LU R2, [R1+0x30] ;  /* 0x0000300001027983 */ /* 0x001ee20000300800 */
[C---:B------:R-:W-:Y:S02]  /*d510*/  ISETP.LT.OR P1, PT, R0.reuse, 0x11, !P2 ;  /* 0x000000110000780c */ /* 0x040fe40005721670 */
[C---:B------:R-:W-:Y:S02]  /*d520*/  ISETP.LT.OR P5, PT, R0.reuse, 0x12, !P2 ;  /* 0x000000120000780c */ /* 0x040fe400057a1670 */
[----:B------:R-:W-:-:S09]  /*d530*/  ISETP.LT.OR P6, PT, R0, 0x19, !P0 ;  /* 0x000000190000780c */ /* 0x000fd200047c1670 */
        /* <DEDUP_REMOVED lines=43> */
[----:B-----5:R-:W-:-:S05]  /*d7f0*/  @!P6 IMAD R3, R3, R17, RZ ;  /* 0x000000110303e224 */ /* 0x020fca00078e02ff */
[----:B------:R0:W-:Y:S04]  /*d800*/  @!P6 STG.E.U8 desc[UR36][R4.64+0x29], R3 ;  /* 0x000029030400e986 */ /* 0x0001e8000c101124 */
[----:B0-----:R-:W5:Y:S01]  /*d810*/  LDL.LU R3, [R1+0x5c] ;  /* 0x00005c0001037983 */ /* 0x001f620000300800 */
        /* <DEDUP_REMOVED lines=48> */
[----:B------:R-:W-:-:S13]  /*db20*/  ISETP.LT.OR P5, PT, R0, 0x42, !P2 ;  /* 0x000000420000780c */ /* 0x000fda00057a1670 */
[----:B----4-:R-:W-:-:S05]  /*db30*/  @!P5 IMAD R12, R12, R17, RZ ;  /* 0x000000110c0cd224 */ /* 0x010fca00078e02ff */
[----:B------:R-:W-:Y:S01]  /*db40*/  @!P5 STG.E.U8 desc[UR36][R10.64+0x41], R12 ;  /* 0x0000410c0a00d986 */ /* 0x000fe2000c101124 */
[----:B---3--:R-:W-:-:S05]  /*db50*/  @!P4 IMAD R2, R2, R17, RZ ;  /* 0x000000110202c224 */ /* 0x008fca00078e02ff */
[----:B------:R0:W-:Y:S04]  /*db60*/  @!P4 STG.E.U8 desc[UR36][R10.64+0x40], R2 ;  /* 0x000040020a00c986 */ /* 0x0001e8000c101124 */
[----:B0-----:R-:W3:Y:S04]  /*db70*/  LDL.LU R2, [R1+0x90] ;  /* 0x0000900001027983 */ /* 0x001ee80000300800 */
[----:B------:R-:W4:Y:S01]  /*db80*/  LDL.LU R12, [R1+0xac] ;  /* 0x0000ac00010c7983 */ /* 0x000f220000300800 */
[C---:B------:R-:W-:Y:S02]  /*db90*/  ISETP.LT.OR P6, PT, R0.reuse, 0x49, !P0 ;  /* 0x000000490000780c */ /* 0x040fe400047c1670 */
[----:B------:R-:W-:-:S02]  /*dba0*/  ISETP.LT.OR P1, PT, R0, 0x4a, !P0 ;  /* 0x0000004a0000780c */ /* 0x000fc40004721670 */
[C---:B------:R-:W-:Y:S02]  /*dbb0*/  ISETP.LT.OR P3, PT, R0.reuse, 0x49, !P2 ;  /* 0x000000490000780c */ /* 0x040fe40005761670 */
[C---:B------:R-:W-:Y:S02]  /*dbc0*/  ISETP.LT.OR P4, PT, R0.reuse, 0x4a, !P2 ;  /* 0x0000004a0000780c */ /* 0x040fe40005781670 */
[----:B------:R-:W-:-:S07]  /*dbd0*/  ISETP.LT.OR P5, PT, R0, 0x51, !P0 ;  /* 0x000000510000780c */ /* 0x000fce00047a1670 */
[----:B-----5:R-:W-:-:S05]  /*dbe0*/  @!P1 IMAD R3, R3, R17, RZ ;  /* 0x0000001103039224 */ /* 0x020fca00078e02ff */
[----:B------:R4:W-:Y:S01]  /*dbf0*/  @!P1 STG.E.U8 desc[UR36][R4.64+0x49], R3 ;  /* 0x0000490304009986 */ /* 0x0009e2000c101124 */
[----:B------:R-:W-:Y:S01]  /*dc00*/  ISETP.LT.OR P1, PT, R0, 0x51, !P2 ;  /* 0x000000510000780c */ /* 0x000fe20005721670 */
[-C--:B------:R-:W-:Y:S02]  /*dc10*/  @!P3 IMAD R13, R13, R17.reuse, RZ ;  /* 0x000000110d0db224 */ /* 0x080fe400078e02ff */
[-C--:B------:R-:W-:Y:S02]  /*dc20*/  @!P4 IMAD R15, R15, R17.reuse, RZ ;  /* 0x000000110f0fc224 */ /* 0x080fe400078e02ff */
[----:B------:R-:W-:-:S08]  /*dc30*/  @!P5 IMAD R21, R21, R17, RZ ;  /* 0x000000111515d224 */ /* 0x000fd000078e02ff */
[-C--:B------:R-:W-:Y:S02]  /*dc40*/  @!P1 IMAD R153, R153, R17.reuse, RZ ;  /* 0x0000001199999224 */ /* 0x080fe400078e02ff */
[----:B---3--:R-:W-:-:S05]  /*dc50*/  @!P6 IMAD R2, R2, R17, RZ ;  /* 0x000000110202e224 */ /* 0x008fca00078e02ff */
[----:B------:R-:W-:Y:S01]  /*dc60*/  @!P6 STG.E.U8 desc[UR36][R4.64+0x48], R2 ;  /* 0x000048020400e986 */ /* 0x000fe2000c101124 */
[----:B------:R-:W-:-:S03]  /*dc70*/  ISETP.LT.OR P6, PT, R0, 0x52, !P0 ;  /* 0x000000520000780c */ /* 0x000fc600047c1670 */
[----:B------:R0:W-:Y:S01]  /*dc80*/  @!P3 STG.E.U8 desc[UR36][R10.64+0x48], R13 ;  /* 0x0000480d0a00b986 */ /* 0x0001e2000c101124 */
[----:B------:R-:W-:-:S03]  /*dc90*/  ISETP.LT.OR P3, PT, R0, 0x52, !P2 ;  /* 0x000000520000780c */ /* 0x000fc60005761670 */
[----:B------:R1:W-:Y:S01]  /*dca0*/  @!P4 STG.E.U8 desc[UR36][R10.64+0x49], R15 ;  /* 0x0000490f0a00c986 */ /* 0x0003e2000c101124 */
[----:B------:R-:W-:-:S05]  /*dcb0*/  ISETP.LT.OR P4, PT, R0, 0x59, !P0 ;  /* 0x000000590000780c */ /* 0x000fca0004781670 */
[----:B------:R-:W-:Y:S01]  /*dcc0*/  @!P6 IMAD R23, R23, R17, RZ ;  /* 0x000000111717e224 */ /* 0x000fe200078e02ff */
[----:B------:R3:W-:Y:S01]  /*dcd0*/  @!P5 STG.E.U8 desc[UR36][R4.64+0x50], R21 ;  /* 0x000050150400d986 */ /* 0x0007e2000c101124 */
[----:B------:R-:W-:-:S03]  /*dce0*/  ISETP.LT.OR P5, PT, R0, 0x5a, !P0 ;  /* 0x0000005a0000780c */ /* 0x000fc600047a1670 */
[----:B------:R5:W-:Y:S01]  /*dcf0*/  @!P6 STG.E.U8 desc[UR36][R4.64+0x51], R23 ;  /* 0x000051170400e986 */ /* 0x000be2000c101124 */
[----:B------:R-:W-:-:S03]  /*dd00*/  ISETP.LT.OR P6, PT, R0, 0x59, !P2 ;  /* 0x000000590000780c */ /* 0x000fc600057c1670 */
[----:B------:R-:W-:Y:S01]  /*dd10*/  @!P1 STG.E.U8 desc[UR36][R10.64+0x50], R153 ;  /* 0x000050990a009986 */ /* 0x000fe2000c101124 */
[----:B------:R-:W-:Y:S01]  /*dd20*/  ISETP.LT.OR P1, PT, R0, 0x5a, !P2 ;  /* 0x0000005a0000780c */ /* 0x000fe20005721670 */
[-C--:B----4-:R-:W-:Y:S02]  /*dd30*/  @!P3 IMAD R3, R12, R17.reuse, RZ ;  /* 0x000000110c03b224 */ /* 0x090fe400078e02ff */
[-C--:B0-----:R-:W-:Y:S02]  /*dd40*/  @!P4 IMAD R13, R235, R17.reuse, RZ ;  /* 0x00000011eb0dc224 */ /* 0x081fe400078e02ff */
[-C--:B-1----:R-:W-:Y:S01]  /*dd50*/  @!P5 IMAD R15, R234, R17.reuse, RZ ;  /* 0x00000011ea0fd224 */ /* 0x082fe200078e02ff */
[----:B------:R0:W-:Y:S03]  /*dd60*/  @!P3 STG.E.U8 desc[UR36][R10.64+0x51], R3 ;  /* 0x000051030a00b986 */ /* 0x0001e6000c101124 */
[----:B---3--:R-:W-:Y:S01]  /*dd70*/  @!P6 IMAD R21, R233, R17, RZ ;  /* 0x00000011e915e224 */ /* 0x008fe200078e02ff */
[----:B------:R1:W-:Y:S01]  /*dd80*/  @!P4 STG.E.U8 desc[UR36][R4.64+0x58], R13 ;  /* 0x0000580d0400c986 */ /* 0x0003e2000c101124 */
[----:B------:R-:W-:-:S02]  /*dd90*/  ISETP.LT.OR P3, PT, R0, 0x61, !P0 ;  /* 0x000000610000780c */ /* 0x000fc40004761670 */
[----:B-----5:R-:W-:Y:S01]  /*dda0*/  @!P1 IMAD R23, R232, R17, RZ ;  /* 0x00000011e8179224 */ /* 0x020fe200078e02ff */
[C---:B------:R-:W-:Y:S01]  /*ddb0*/  ISETP.LT.OR P4, PT, R0.reuse, 0x62, !P0 ;  /* 0x000000620000780c */ /* 0x040fe20004781670 */
[----:B------:R3:W-:Y:S01]  /*ddc0*/  @!P5 STG.E.U8 desc[UR36][R4.64+0x59], R15 ;  /* 0x0000590f0400d986 */ /* 0x0007e2000c101124 */
[----:B------:R-:W-:-:S03]  /*ddd0*/  ISETP.LT.OR P5, PT, R0, 0x61, !P2 ;  /* 0x000000610000780c */ /* 0x000fc600057a1670 */
[----:B------:R4:W-:Y:S01]  /*dde0*/  @!P6 STG.E.U8 desc[UR36][R10.64+0x58], R21 ;  /* 0x000058150a00e986 */ /* 0x0009e2000c101124 */
[----:B------:R-:W-:-:S03]  /*ddf0*/  ISETP.LT.OR P6, PT, R0, 0x62, !P2 ;  /* 0x000000620000780c */ /* 0x000fc600057c1670 */
[----:B------:R-:W-:Y:S01]  /*de00*/  @!P1 STG.E.U8 desc[UR36][R10.64+0x59], R23 ;  /* 0x000059170a009986 */ /* 0x000fe2000c101124 */
[----:B------:R-:W-:Y:S01]  /*de10*/  ISETP.LT.OR P1, PT, R0, 0x69, !P0 ;  /* 0x000000690000780c */ /* 0x000fe20004721670 */
[-C--:B0-----:R-:W-:Y:S02]  /*de20*/  @!P3 IMAD R3, R231, R17.reuse, RZ ;  /* 0x00000011e703b224 */ /* 0x081fe400078e02ff */
[-C--:B-1----:R-:W-:Y:S02]  /*de30*/  @!P4 IMAD R13, R230, R17.reuse, RZ ;  /* 0x00000011e60dc224 */ /* 0x082fe400078e02ff */
[-C--:B---3--:R-:W-:Y:S01]  /*de40*/  @!P5 IMAD R15, R229, R17.reuse, RZ ;  /* 0x00000011e50fd224 */ /* 0x088fe200078e02ff */
[----:B------:R0:W-:Y:S03]  /*de50*/  @!P3 STG.E.U8 desc[UR36][R4.64+0x60], R3 ;  /* 0x000060030400b986 */ /* 0x0001e6000c101124 */
[----:B----4-:R-:W-:Y:S01]  /*de60*/  @!P6 IMAD R21, R228, R17, RZ ;  /* 0x00000011e415e224 */ /* 0x010fe200078e02ff */
[----:B------:R1:W-:Y:S01]  /*de70*/  @!P4 STG.E.U8 desc[UR36][R4.64+0x61], R13 ;  /* 0x0000610d0400c986 */ /* 0x0003e2000c101124 */
[----:B------:R-:W-:-:S02]  /*de80*/  ISETP.LT.OR P3, PT, R0, 0x6a, !P0 ;  /* 0x0000006a0000780c */ /* 0x000fc40004761670 */
[----:B------:R-:W-:Y:S01]  /*de90*/  @!P1 IMAD R153, R227, R17, RZ ;  /* 0x00000011e3999224 */ /* 0x000fe200078e02ff */
        /* <DEDUP_REMOVED lines=131> */
[-C--:B----4-:R-:W-:Y:S01]  /*e6d0*/  @!P6 IMAD R21, R183, R17.reuse, RZ ;  /* 0x00000011b715e224 */ /* 0x090fe200078e02ff */
[----:B------:R1:W-:Y:S03]  /*e6e0*/  @!P4 STG.E.U8 desc[UR36][R10.64+0xb8], R13 ;  /* 0x0000b80d0a00c986 */ /* 0x0003e6000c101124 */
[----:B------:R-:W-:Y:S01]  /*e6f0*/  @!P1 IMAD R23, R182, R17, RZ ;  /* 0x00000011b6179224 */ /* 0x000fe200078e02ff */
[C---:B------:R-:W-:Y:S01]  /*e700*/  ISETP.LT.OR P3, PT, R0.reuse, 0xc1, !P2 ;  /* 0x000000c10000780c */ /* 0x040fe20005761670 */
[----:B------:R3:W-:Y:S01]  /*e710*/  @!P5 STG.E.U8 desc[UR36][R10.64+0xb9], R15 ;  /* 0x0000b90f0a00d986 */ /* 0x0007e2000c101124 */
[----:B------:R-:W-:-:S02]  /*e720*/  ISETP.LT.OR P4, PT, R0, 0xc2, !P2 ;  /* 0x000000c20000780c */ /* 0x000fc40005781670 */
[C---:B------:R-:W-:Y:S01]  /*e730*/  ISETP.LT.OR P5, PT, R0.reuse, 0xc9, !P0 ;  /* 0x000000c90000780c */ /* 0x040fe200047a1670 */
[----:B------:R4:W-:Y:S01]  /*e740*/  @!P6 STG.E.U8 desc[UR36][R4.64+0xc0], R21 ;  /* 0x0000c0150400e986 */ /* 0x0009e2000c101124 */
[----:B------:R-:W-:-:S03]  /*e750*/  ISETP.LT.OR P6, PT, R0, 0xca, !P0 ;  /* 0x000000ca0000780c */ /* 0x000fc600047c1670 */
[----:B------:R-:W-:Y:S01]  /*e760*/  @!P1 STG.E.U8 desc[UR36][R4.64+0xc1], R23 ;  /* 0x0000c11704009986 */ /* 0x000fe2000c101124 */
[----:B------:R-:W-:-:S03]  /*e770*/  ISETP.LT.OR P1, PT, R0, 0xc9, !P2 ;  /* 0x000000c90000780c */ /* 0x000fc60005721670 */
[-C--:B0-----:R-:W-:Y:S02]  /*e780*/  @!P3 IMAD R3, R181, R17.reuse, RZ ;  /* 0x00000011b503b224 */ /* 0x081fe400078e02ff */
[-C--:B-1----:R-:W-:Y:S02]  /*e790*/  @!P4 IMAD R13, R180, R17.reuse, RZ ;  /* 0x00000011b40dc224 */ /* 0x082fe400078e02ff */
[-C--:B---3--:R-:W-:Y:S02]  /*e7a0*/  @!P5 IMAD R15, R179, R17.reuse, RZ ;  /* 0x00000011b30fd224 */ /* 0x088fe400078e02ff */
[-C--:B----4-:R-:W-:Y:S01]  /*e7b0*/  @!P6 IMAD R21, R178, R17.reuse, RZ ;  /* 0x00000011b215e224 */ /* 0x090fe200078e02ff */
[----:B------:R0:W-:Y:S03]  /*e7c0*/  @!P3 STG.E.U8 desc[UR36][R10.64+0xc0], R3 ;  /* 0x0000c0030a00b986 */ /* 0x0001e6000c101124 */
[----:B------:R-:W-:Y:S01]  /*e7d0*/  @!P1 IMAD R153, R177, R17, RZ ;  /* 0x00000011b1999224 */ /* 0x000fe200078e02ff */
[----:B------:R1:W-:Y:S01]  /*e7e0*/  @!P4 STG.E.U8 desc[UR36][R10.64+0xc1], R13 ;  /* 0x0000c10d0a00c986 */ /* 0x0003e2000c101124 */
[----:B------:R-:W-:-:S02]  /*e7f0*/  ISETP.LT.OR P3, PT, R0, 0xca, !P2 ;  /* 0x000000ca0000780c */ /* 0x000fc40005761670 */
        /* <DEDUP_REMOVED lines=33> */
[----:B------:R4:W-:Y:S04]  /*ea10*/  @!P6 STG.E.U8 desc[UR36][R10.64+0xd9], R21 ;  /* 0x0000d9150a00e986 */ /* 0x0009e8000c101124 */
[----:B------:R-:W-:Y:S01]  /*ea20*/  @!P1 STG.E.U8 desc[UR36][R4.64+0xe0], R153 ;  /* 0x0000e09904009986 */ /* 0x000fe2000c101124 */
[C---:B------:R-:W-:Y:S02]  /*ea30*/  ISETP.LT.OR P1, PT, R0.reuse, 0xea, !P0 ;  /* 0x000000ea0000780c */ /* 0x040fe40004721670 */
[----:B------:R-:W-:Y:S01]  /*ea40*/  ISETP.LT.OR P6, PT, R0, 0xe9, !P0 ;  /* 0x000000e90000780c */ /* 0x000fe200047c1670 */
[-C--:B0-----:R-:W-:Y:S02]  /*ea50*/  @!P3 IMAD R3, R166, R17.reuse, RZ ;  /* 0x00000011a603b224 */ /* 0x081fe400078e02ff */
[----:B-1----:R-:W-:-:S02]  /*ea60*/  @!P4 IMAD R13, R165, R17, RZ ;  /* 0x00000011a50dc224 */ /* 0x002fc400078e02ff */
[----:B---3--:R-:W-:Y:S01]  /*ea70*/  @!P5 IMAD R15, R164, R17, RZ ;  /* 0x00000011a40fd224 */ /* 0x008fe200078e02ff */
[----:B------:R0:W-:Y:S01]  /*ea80*/  @!P3 STG.E.U8 desc[UR36][R4.64+0xe1], R3 ;  /* 0x0000e1030400b986 */ /* 0x0001e2000c101124 */
[----:B------:R-:W-:-:S04]  /*ea90*/  ISETP.LT.OR P3, PT, R0, 0xe9, !P2 ;  /* 0x000000e90000780c */ /* 0x000fc80005761670 */
[-C--:B------:R-:W-:Y:S01]  /*eaa0*/  @!P1 IMAD R23, R162, R17.reuse, RZ ;  /* 0x00000011a2179224 */ /* 0x080fe200078e02ff */
[----:B------:R2:W-:Y:S01]  /*eab0*/  @!P4 STG.E.U8 desc[UR36][R10.64+0xe0], R13 ;  /* 0x0000e00d0a00c986 */ /* 0x0005e2000c101124 */
[----:B----4-:R-:W-:Y:S01]  /*eac0*/  @!P6 IMAD R21, R163, R17, RZ ;  /* 0x00000011a315e224 */ /* 0x010fe200078e02ff */
[C---:B------:R-:W-:Y:S02]  /*ead0*/  ISETP.LT.OR P4, PT, R0.reuse, 0xea, !P2 ;  /* 0x000000ea0000780c */ /* 0x040fe40005781670 */
[----:B------:R1:W-:Y:S01]  /*eae0*/  @!P5 STG.E.U8 desc[UR36][R10.64+0xe1], R15 ;  /* 0x0000e10f0a00d986 */ /* 0x0003e2000c101124 */
[----:B------:R-:W-:-:S03]  /*eaf0*/  ISETP.LT.OR P5, PT, R0, 0xf1, !P0 ;  /* 0x000000f10000780c */ /* 0x000fc600047a1670 */
[----:B------:R-:W-:Y:S01]  /*eb00*/  @!P1 STG.E.U8 desc[UR36][R4.64+0xe9], R23 ;  /* 0x0000e91704009986 */ /* 0x000fe2000c101124 */
[----:B------:R-:W-:-:S03]  /*eb10*/  ISETP.LT.OR P1, PT, R0, 0xf2, !P0 ;  /* 0x000000f20000780c */ /* 0x000fc60004721670 */
[----:B------:R3:W-:Y:S01]  /*eb20*/  @!P6 STG.E.U8 desc[UR36][R4.64+0xe8], R21 ;  /* 0x0000e8150400e986 */ /* 0x0007e2000c101124 */
[----:B------:R-:W-:Y:S01]  /*eb30*/  ISETP.LT.OR P6, PT, R0, 0xf1, !P2 ;  /* 0x000000f10000780c */ /* 0x000fe200057c1670 */
[-C--:B0-----:R-:W-:Y:S02]  /*eb40*/  @!P3 IMAD R3, R161, R17.reuse, RZ ;  /* 0x00000011a103b224 */ /* 0x081fe400078e02ff */
[-C--:B--2---:R-:W-:Y:S02]  /*eb50*/  @!P4 IMAD R13, R160, R17.reuse, RZ ;  /* 0x00000011a00dc224 */ /* 0x084fe400078e02ff */
[-C--:B-1----:R-:W-:Y:S01]  /*eb60*/  @!P5 IMAD R15, R159, R17.reuse, RZ ;  /* 0x000000119f0fd224 */ /* 0x082fe200078e02ff */
[----:B------:R0:W-:Y:S01]  /*eb70*/  @!P3 STG.E.U8 desc[UR36][R10.64+0xe8], R3 ;  /* 0x0000e8030a00b986 */ /* 0x0001e2000c101124 */
[----:B------:R-:W-:Y:S02]  /*eb80*/  ISETP.LT.OR P3, PT, R0, 0xf2, !P2 ;  /* 0x000000f20000780c */ /* 0x000fe40005761670 */
[-C--:B---3--:R-:W-:Y:S01]  /*eb90*/  @!P1 IMAD R21, R158, R17.reuse, RZ ;  /* 0x000000119e159224 */ /* 0x088fe200078e02ff */
[----:B------:R1:W-:Y:S03]  /*eba0*/  @!P4 STG.E.U8 desc[UR36][R10.64+0xe9], R13 ;  /* 0x0000e90d0a00c986 */ /* 0x0003e6000c101124 */
[----:B------:R-:W-:Y:S01]  /*ebb0*/  @!P6 IMAD R23, R157, R17, RZ ;  /* 0x000000119d17e224 */ /* 0x000fe200078e02ff */
[C---:B------:R-:W-:Y:S01]  /*ebc0*/  ISETP.LT.OR P4, PT, R0.reuse, 0xf9, !P0 ;  /* 0x000000f90000780c */ /* 0x040fe20004781670 */
[----:B------:R-:W-:Y:S01]  /*ebd0*/  @!P1 STG.E.U8 desc[UR36][R4.64+0xf1], R21 ;  /* 0x0000f11504009986 */ /* 0x000fe2000c101124 */
[----:B------:R-:W-:-:S02]  /*ebe0*/  ISETP.LT.OR P0, PT, R0, 0xfa, !P0 ;  /* 0x000000fa0000780c */ /* 0x000fc40004701670 */
[----:B------:R-:W-:Y:S01]  /*ebf0*/  ISETP.GE.AND P1, PT, R154, 0x81, PT ;  /* 0x000000819a00780c */ /* 0x000fe20003f26270 */
[----:B------:R2:W-:Y:S01]  /*ec00*/  @!P5 STG.E.U8 desc[UR36][R4.64+0xf0], R15 ;  /* 0x0000f00f0400d986 */ /* 0x0005e2000c101124 */
[C---:B------:R-:W-:Y:S02]  /*ec10*/  ISETP.LT.OR P5, PT, R0.reuse, 0xf9, !P2 ;  /* 0x000000f90000780c */ /* 0x040fe400057a1670 */
[C---:B------:R-:W-:Y:S01]  /*ec20*/  ISETP.LT.OR P2, PT, R0.reuse, 0xfa, !P2 ;  /* 0x000000fa0000780c */ /* 0x040fe20005741670 */
[----:B------:R3:W-:Y:S01]  /*ec30*/  @!P6 STG.E.U8 desc[UR36][R10.64+0xf0], R23 ;  /* 0x0000f0170a00e986 */ /* 0x0007e2000c101124 */
[----:B------:R-:W-:Y:S01]  /*ec40*/  ISETP.LT.OR P6, PT, R0, 0x1, !P1 ;  /* 0x000000010000780c */ /* 0x000fe20004fc1670 */
[-C--:B0-----:R-:W-:Y:S02]  /*ec50*/  @!P3 IMAD R3, R156, R17.reuse, RZ ;  /* 0x000000119c03b224 */ /* 0x081fe400078e02ff */
[-C--:B-1----:R-:W-:Y:S02]  /*ec60*/  @!P4 IMAD R13, R152, R17.reuse, RZ ;  /* 0x00000011980dc224 */ /* 0x082fe400078e02ff */
[----:B------:R-:W-:Y:S01]  /*ec70*/  @!P0 IMAD R153, R22, R17, RZ ;  /* 0x0000001116998224 */ /* 0x000fe200078e02ff */
[----:B------:R0:W-:Y:S01]  /*ec80*/  @!P3 STG.E.U8 desc[UR36][R10.64+0xf1], R3 ;  /* 0x0000f1030a00b986 */ /* 0x0001e2000c101124 */
[----:B------:R-:W-:-:S02]  /*ec90*/  ISETP.GE.AND P3, PT, R154, 0x89, PT ;  /* 0x000000899a00780c */ /* 0x000fc40003f66270 */
[-C--:B--2---:R-:W-:Y:S02]  /*eca0*/  @!P5 IMAD R15, R20, R17.reuse, RZ ;  /* 0x00000011140fd224 */ /* 0x084fe400078e02ff */
[-C--:B------:R-:W-:Y:S01]  /*ecb0*/  @!P2 IMAD R21, R14, R17.reuse, RZ ;  /* 0x000000110e15a224 */ /* 0x080fe200078e02ff */
[----:B------:R-:W-:Y:S01]  /*ecc0*/  @!P0 STG.E.U8 desc[UR36][R4.64+0xf9], R153 ;  /* 0x0000f99904008986 */ /* 0x000fe2000c101124 */
[----:B---3--:R-:W-:Y:S01]  /*ecd0*/  @!P6 IMAD R23, R24, R17, RZ ;  /* 0x000000111817e224 */ /* 0x008fe200078e02ff */
[C---:B------:R-:W-:Y:S02]  /*ece0*/  ISETP.LT.OR P0, PT, R0.reuse, 0x2, !P1 ;  /* 0x000000020000780c */ /* 0x040fe40004f01670 */
[----:B------:R1:W-:Y:S01]  /*ecf0*/  @!P4 STG.E.U8 desc[UR36][R4.64+0xf8], R13 ;  /* 0x0000f80d0400c986 */ /* 0x0003e2000c101124 */
[----:B------:R-:W-:-:S03]  /*ed00*/  ISETP.LT.OR P4, PT, R0, 0x1, !P3 ;  /* 0x000000010000780c */ /* 0x000fc60005f81670 */
[----:B------:R-:W-:Y:S01]  /*ed10*/  @!P5 STG.E.U8 desc[UR36][R10.64+0xf8], R15 ;  /* 0x0000f80f0a00d986 */ /* 0x000fe2000c101124 */
[----:B------:R-:W-:-:S03]  /*ed20*/  ISETP.LT.OR P5, PT, R0, 0x2, !P3 ;  /* 0x000000020000780c */ /* 0x000fc60005fa1670 */
[----:B------:R-:W-:Y:S01]  /*ed30*/  @!P2 STG.E.U8 desc[UR36][R10.64+0xf9], R21 ;  /* 0x0000f9150a00a986 */ /* 0x000fe2000c101124 */
[----:B------:R-:W-:-:S03]  /*ed40*/  ISETP.LT.OR P2, PT, R0, 0x9, !P1 ;  /* 0x000000090000780c */ /* 0x000fc60004f41670 */
[----:B------:R-:W-:Y:S01]  /*ed50*/  @!P6 STG.E.U8 desc[UR36][R6.64], R23 ;  /* 0x000000170600e986 */ /* 0x000fe2000c101124 */
[----:B------:R-:W-:Y:S01]  /*ed60*/  ISETP.LT.OR P6, PT, R0, 0xa, !P1 ;  /* 0x0000000a0000780c */ /* 0x000fe20004fc1670 */
[-C--:B------:R-:W-:Y:S02]  /*ed70*/  @!P0 IMAD R25, R25, R17.reuse, RZ ;  /* 0x0000001119198224 */ /* 0x080fe400078e02ff */
[-C--:B0-----:R-:W-:Y:S02]  /*ed80*/  @!P4 IMAD R3, R26, R17.reuse, RZ ;  /* 0x000000111a03c224 */ /* 0x081fe400078e02ff */
[-C--:B------:R-:W-:Y:S01]  /*ed90*/  @!P5 IMAD R27, R27, R17.reuse, RZ ;  /* 0x000000111b1bd224 */ /* 0x080fe200078e02ff */
[----:B------:R-:W-:Y:S03]  /*eda0*/  @!P0 STG.E.U8 desc[UR36][R6.64+0x1], R25 ;  /* 0x0000011906008986 */ /* 0x000fe6000c101124 */
[----:B-1----:R-:W-:Y:S01]  /*edb0*/  @!P2 IMAD R5, R28, R17, RZ ;  /* 0x000000111c05a224 */ /* 0x002fe200078e02ff */
[----:B------:R0:W-:Y:S01]  /*edc0*/  @!P4 STG.E.U8 desc[UR36][R8.64], R3 ;  /* 0x000000030800c986 */ /* 0x0001e2000c101124 */
[----:B------:R-:W-:-:S02]  /*edd0*/  ISETP.LT.OR P0, PT, R0, 0xa, !P3 ;  /* 0x0000000a0000780c */ /* 0x000fc40005f01670 */
[----:B------:R-:W-:Y:S01]  /*ede0*/  @!P6 IMAD R29, R29, R17, RZ ;  /* 0x000000111d1de224 */ /* 0x000fe200078e02ff */
[C---:B------:R-:W-:Y:S01]  /*edf0*/  ISETP.LT.OR P4, PT, R0.reuse, 0x9, !P3 ;  /* 0x000000090000780c */ /* 0x040fe20005f81670 */
[----:B------:R-:W-:Y:S01]  /*ee00*/  @!P5 STG.E.U8 desc[UR36][R8.64+0x1], R27 ;  /* 0x0000011b0800d986 */ /* 0x000fe2000c101124 */
[----:B------:R-:W-:-:S03]  /*ee10*/  ISETP.LT.OR P5, PT, R0, 0x11, !P1 ;  /* 0x000000110000780c */ /* 0x000fc60004fa1670 */
[----:B------:R1:W-:Y:S01]  /*ee20*/  @!P2 STG.E.U8 desc[UR36][R6.64+0x8], R5 ;  /* 0x000008050600a986 */ /* 0x0003e2000c101124 */
[----:B------:R-:W-:-:S03]  /*ee30*/  ISETP.LT.OR P2, PT, R0, 0x12, !P1 ;  /* 0x000000120000780c */ /* 0x000fc60004f41670 */
[----:B------:R-:W-:Y:S01]  /*ee40*/  @!P6 STG.E.U8 desc[UR36][R6.64+0x9], R29 ;  /* 0x0000091d0600e986 */ /* 0x000fe2000c101124 */
[----:B------:R-:W-:Y:S01]  /*ee50*/  ISETP.LT.OR P6, PT, R0, 0x11, !P3 ;  /* 0x000000110000780c */ /* 0x000fe20005fc1670 */
[-C--:B------:R-:W-:Y:S02]  /*ee60*/  @!P0 IMAD R31, R31, R17.reuse, RZ ;  /* 0x000000111f1f8224 */ /* 0x080fe400078e02ff */
[-C--:B0-----:R-:W-:Y:S02]  /*ee70*/  @!P4 IMAD R3, R30, R17.reuse, RZ ;  /* 0x000000111e03c224 */ /* 0x081fe400078e02ff */
[-C--:B------:R-:W-:Y:S01]  /*ee80*/  @!P5 IMAD R11, R32, R17.reuse, RZ ;  /* 0x00000011200bd224 */ /* 0x080fe200078e02ff */
[----:B------:R-:W-:Y:S03]  /*ee90*/  @!P0 STG.E.U8 desc[UR36][R8.64+0x9], R31 ;  /* 0x0000091f08008986 */ /* 0x000fe6000c101124 */
[----:B------:R-:W-:Y:S01]  /*eea0*/  @!P2 IMAD R33, R33, R17, RZ ;  /* 0x000000112121a224 */ /* 0x000fe200078e02ff */
[----:B------:R0:W-:Y:S01]  /*eeb0*/  @!P4 STG.E.U8 desc[UR36][R8.64+0x8], R3 ;  /* 0x000008030800c986 */ /* 0x0001e2000c101124 */
[----:B------:R-:W-:-:S02]  /*eec0*/  ISETP.LT.OR P0, PT, R0, 0x12, !P3 ;  /* 0x000000120000780c */ /* 0x000fc40005f01670 */
[----:B-1----:R-:W-:Y:S01]  /*eed0*/  @!P6 IMAD R5, R34, R17, RZ ;  /* 0x000000112205e224 */ /* 0x002fe200078e02ff */
[C---:B------:R-:W-:Y:S01]  /*eee0*/  ISETP.LT.OR P4, PT, R0.reuse, 0x19, !P1 ;  /* 0x000000190000780c */ /* 0x040fe20004f81670 */
[----:B------:R-:W-:Y:S01]  /*eef0*/  @!P5 STG.E.U8 desc[UR36][R6.64+0x10], R11 ;  /* 0x0000100b0600d986 */ /* 0x000fe2000c101124 */
[----:B------:R-:W-:-:S03]  /*ef00*/  ISETP.LT.OR P5, PT, R0, 0x1a, !P1 ;  /* 0x0000001a0000780c */ /* 0x000fc60004fa1670 */
[----:B------:R-:W-:Y:S01]  /*ef10*/  @!P2 STG.E.U8 desc[UR36][R6.64+0x11], R33 ;  /* 0x000011210600a986 */ /* 0x000fe2000c101124 */
[----:B------:R-:W-:-:S03]  /*ef20*/  ISETP.LT.OR P2, PT, R0, 0x19, !P3 ;  /* 0x000000190000780c */ /* 0x000fc60005f41670 */
[----:B------:R1:W-:Y:S01]  /*ef30*/  @!P6 STG.E.U8 desc[UR36][R8.64+0x10], R5 ;  /* 0x000010050800e986 */ /* 0x0003e2000c101124 */
[----:B------:R-:W-:Y:S01]  /*ef40*/  ISETP.LT.OR P6, PT, R0, 0x1a, !P3 ;  /* 0x0000001a0000780c */ /* 0x000fe20005fc1670 */
[-C--:B------:R-:W-:Y:S02]  /*ef50*/  @!P0 IMAD R35, R35, R17.reuse, RZ ;  /* 0x0000001123238224 */ /* 0x080fe400078e02ff */
[-C--:B0-----:R-:W-:Y:S02]  /*ef60*/  @!P4 IMAD R3, R36, R17.reuse, RZ ;  /* 0x000000112403c224 */ /* 0x081fe400078e02ff */
[-C--:B------:R-:W-:Y:S01]  /*ef70*/  @!P5 IMAD R37, R37, R17.reuse, RZ ;  /* 0x000000112525d224 */ /* 0x080fe200078e02ff */
[----:B------:R-:W-:Y:S01]  /*ef80*/  @!P0 STG.E.U8 desc[UR36][R8.64+0x11], R35 ;  /* 0x0000112308008986 */ /* 0x000fe2000c101124 */
[----:B------:R-:W-:Y:S02]  /*ef90*/  ISETP.LT.OR P0, PT, R0, 0x22, !P1 ;  /* 0x000000220000780c */ /* 0x000fe40004f01670 */
[----:B-1----:R-:W-:-:S04]  /*efa0*/  @!P2 IMAD R5, R38, R17, RZ ;  /* 0x000000112605a224 */ /* 0x002fc800078e02ff */
[----:B------:R-:W-:Y:S01]  /*efb0*/  @!P6 IMAD R39, R39, R17, RZ ;  /* 0x000000112727e224 */ /* 0x000fe200078e02ff */
[----:B------:R0:W-:Y:S01]  /*efc0*/  @!P4 STG.E.U8 desc[UR36][R6.64+0x18], R3 ;  /* 0x000018030600c986 */ /* 0x0001e2000c101124 */
[----:B------:R-:W-:-:S03]  /*efd0*/  ISETP.LT.OR P4, PT, R0, 0x21, !P1 ;  /* 0x000000210000780c */ /* 0x000fc60004f81670 */
        /* <DEDUP_REMOVED lines=216> */
[-C--:B0-----:R-:W-:Y:S02]  /*fd60*/  @!P4 IMAD R3, R110, R17.reuse, RZ ;  /* 0x000000116e03c224 */ /* 0x081fe400078e02ff */
[-C--:B------:R-:W-:Y:S02]  /*fd70*/  @!P0 IMAD R111, R111, R17.reuse, RZ ;  /* 0x000000116f6f8224 */ /* 0x080fe400078e02ff */
[-C--:B------:R-:W-:Y:S01]  /*fd80*/  @!P5 IMAD R11, R112, R17.reuse, RZ ;  /* 0x00000011700bd224 */ /* 0x080fe200078e02ff */
[----:B------:R0:W-:Y:S03]  /*fd90*/  @!P4 STG.E.U8 desc[UR36][R8.64+0xa8], R3 ;  /* 0x0000a8030800c986 */ /* 0x0001e6000c101124 */
[-C--:B------:R-:W-:Y:S01]  /*fda0*/  @!P2 IMAD R113, R113, R17.reuse, RZ ;  /* 0x000000117171a224 */ /* 0x080fe200078e02ff */
[----:B------:R-:W-:Y:S03]  /*fdb0*/  @!P0 STG.E.U8 desc[UR36][R8.64+0xa9], R111 ;  /* 0x0000a96f08008986 */ /* 0x000fe6000c101124 */
[----:B-1----:R-:W-:Y:S01]  /*fdc0*/  @!P6 IMAD R5, R114, R17, RZ ;  /* 0x000000117205e224 */ /* 0x002fe200078e02ff */
[C---:B------:R-:W-:Y:S01]  /*fdd0*/  ISETP.LT.OR P0, PT, R0.reuse, 0xb2, !P3 ;  /* 0x000000b20000780c */ /* 0x040fe20005f01670 */
[----:B------:R-:W-:Y:S01]  /*fde0*/  @!P5 STG.E.U8 desc[UR36][R6.64+0xb0], R11 ;  /* 0x0000b00b0600d986 */ /* 0x000fe2000c101124 */
[----:B------:R-:W-:-:S02]  /*fdf0*/  ISETP.LT.OR P5, PT, R0, 0xba, !P1 ;  /* 0x000000ba0000780c */ /* 0x000fc40004fa1670 */
[C---:B------:R-:W-:Y:S01]  /*fe00*/  ISETP.LT.OR P4, PT, R0.reuse, 0xb9, !P1 ;  /* 0x000000b90000780c */ /* 0x040fe20004f81670 */
[----:B------:R-:W-:Y:S01]  /*fe10*/  @!P2 STG.E.U8 desc[UR36][R6.64+0xb1], R113 ;  /* 0x0000b1710600a986 */ /* 0x000fe2000c101124 */
[----:B------:R-:W-:-:S03]  /*fe20*/  ISETP.LT.OR P2, PT, R0, 0xb9, !P3 ;  /* 0x000000b90000780c */ /* 0x000fc60005f41670 */
[----:B------:R1:W-:Y:S01]  /*fe30*/  @!P6 STG.E.U8 desc[UR36][R8.64+0xb0], R5 ;  /* 0x0000b0050800e986 */ /* 0x0003e2000c101124 */
[----:B------:R-:W-:-:S03]  /*fe40*/  ISETP.LT.OR P6, PT, R0, 0xba, !P3 ;  /* 0x000000ba0000780c */ /* 0x000fc60005fc1670 */
[-C--:B------:R-:W-:Y:S02]  /*fe50*/  @!P0 IMAD R115, R115, R17.reuse, RZ ;  /* 0x0000001173738224 */ /* 0x080fe400078e02ff */
[-C--:B------:R-:W-:Y:S02]  /*fe60*/  @!P5 IMAD R117, R117, R17.reuse, RZ ;  /* 0x000000117575d224 */ /* 0x080fe400078e02ff */
[-C--:B0-----:R-:W-:Y:S01]  /*fe70*/  @!P4 IMAD R3, R116, R17.reuse, RZ ;  /* 0x000000117403c224 */ /* 0x081fe200078e02ff */
[----:B------:R-:W-:Y:S01]  /*fe80*/  @!P0 STG.E.U8 desc[UR36][R8.64+0xb1], R115 ;  /* 0x0000b17308008986 */ /* 0x000fe2000c101124 */
[----:B------:R-:W-:Y:S01]  /*fe90*/  ISETP.LT.OR P0, PT, R0, 0xc1, !P1 ;  /* 0x000000c10000780c */ /* 0x000fe20004f01670 */
[----:B-1----:R-:W-:-:S03]  /*fea0*/  @!P2 IMAD R5, R118, R17, RZ ;  /* 0x000000117605a224 */ /* 0x002fc600078e02ff */
[----:B------:R-:W-:Y:S01]  /*feb0*/  @!P6 IMAD R119, R119, R17, RZ ;  /* 0x000000117777e224 */ /* 0x000fe200078e02ff */
[----:B------:R-:W-:Y:S01]  /*fec0*/  @!P5 STG.E.U8 desc[UR36][R6.64+0xb9], R117 ;  /* 0x0000b9750600d986 */ /* 0x000fe2000c101124 */
[----:B------:R-:W-:-:S03]  /*fed0*/  ISETP.LT.OR P5, PT, R0, 0xc2, !P1 ;  /* 0x000000c20000780c */ /* 0x000fc60004fa1670 */
[----:B------:R0:W-:Y:S01]  /*fee0*/  @!P4 STG.E.U8 desc[UR36][R6.64+0xb8], R3 ;  /* 0x0000b8030600c986 */ /* 0x0001e2000c101124 */
[----:B------:R-:W-:-:S03]  /*fef0*/  ISETP.LT.OR P4, PT, R0, 0xc1, !P3 ;  /* 0x000000c10000780c */ /* 0x000fc60005f81670 */
[----:B------:R-:W-:Y:S01]  /*ff00*/  @!P6 STG.E.U8 desc[UR36][R8.64+0xb9], R119 ;  /* 0x0000b9770800e986 */ /* 0x000fe2000c101124 */
[----:B------:R-:W-:-:S03]  /*ff10*/  ISETP.LT.OR P6, PT, R0, 0xc2, !P3 ;  /* 0x000000c20000780c */ /* 0x000fc60005fc1670 */
[----:B------:R1:W-:Y:S01]  /*ff20*/  @!P2 STG.E.U8 desc[UR36][R8.64+0xb8], R5 ;  /* 0x0000b8050800a986 */ /* 0x0003e2000c101124 */
[----:B------:R-:W-:Y:S01]  /*ff30*/  ISETP.LT.OR P2, PT, R0, 0xc9, !P1 ;  /* 0x000000c90000780c */ /* 0x000fe20004f41670 */
[-C--:B------:R-:W-:Y:S02]  /*ff40*/  @!P0 IMAD R11, R120, R17.reuse, RZ ;  /* 0x00000011780b8224 */ /* 0x080fe400078e02ff */
[-C--:B------:R-:W-:Y:S02]  /*ff50*/  @!P5 IMAD R121, R121, R17.reuse, RZ ;  /* 0x000000117979d224 */ /* 0x080fe400078e02ff */
[-C--:B0-----:R-:W-:Y:S01]  /*ff60*/  @!P4 IMAD R3, R122, R17.reuse, RZ ;  /* 0x000000117a03c224 */ /* 0x081fe200078e02ff */
[----:B------:R0:W-:Y:S03]  /*ff70*/  @!P0 STG.E.U8 desc[UR36][R6.64+0xc0], R11 ;  /* 0x0000c00b06008986 */ /* 0x0001e6000c101124 */
[-C--:B------:R-:W-:Y:S01]  /*ff80*/  @!P6 IMAD R123, R123, R17.reuse, RZ ;  /* 0x000000117b7be224 */ /* 0x080fe200078e02ff */
[----:B------:R-:W-:Y:S01]  /*ff90*/  ISETP.LT.OR P0, PT, R0, 0xca, !P1 ;  /* 0x000000ca0000780c */ /* 0x000fe20004f01670 */
[----:B------:R-:W-:Y:S02]  /*ffa0*/  @!P5 STG.E.U8 desc[UR36][R6.64+0xc1], R121 ;  /* 0x0000c1790600d986 */ /* 0x000fe4000c101124 */
[----:B-1----:R-:W-:Y:S01]  /*ffb0*/  @!P2 IMAD R5, R124, R17, RZ ;  /* 0x000000117c05a224 */ /* 0x002fe200078e02ff */
[C---:B------:R-:W-:Y:S01]  /*ffc0*/  ISETP.LT.OR P5, PT, R0.reuse, 0xc9, !P3 ;  /* 0x000000c90000780c */ /* 0x040fe20005fa1670 */
[----:B------:R1:W-:Y:S01]  /*ffd0*/  @!P4 STG.E.U8 desc[UR36][R8.64+0xc0], R3 ;  /* 0x0000c0030800c986 */ /* 0x0003e2000c101124 */
        /* <DEDUP_REMOVED lines=8> */
[----:B------:R-:W-:Y:S03]  /*10060*/  @!P0 STG.E.U8 desc[UR36][R6.64+0xc9], R125 ;  /* 0x0000c97d06008986 */ /* 0x000fe6000c101124 */
[-C--:B-1----:R-:W-:Y:S01]  /*10070*/  @!P6 IMAD R3, R128, R17.reuse, RZ ;  /* 0x000000118003e224 */ /* 0x082fe200078e02ff */
[----:B------:R0:W-:Y:S03]  /*10080*/  @!P5 STG.E.U8 desc[UR36][R8.64+0xc8], R11 ;  /* 0x0000c80b0800d986 */ /* 0x0001e6000c101124 */
[----:B------:R-:W-:Y:S01]  /*10090*/  @!P2 IMAD R129, R129, R17, RZ ;  /* 0x000000118181a224 */ /* 0x000fe200078e02ff */
[C---:B------:R-:W-:Y:S01]  /*100a0*/  ISETP.LT.OR P0, PT, R0.reuse, 0xd1, !P3 ;  /* 0x000000d10000780c */ /* 0x040fe20005f01670 */
[----:B------:R-:W-:Y:S01]  /*100b0*/  @!P4 STG.E.U8 desc[UR36][R8.64+0xc9], R127 ;  /* 0x0000c97f0800c986 */ /* 0x000fe2000c101124 */
[----:B------:R-:W-:-:S02]  /*100c0*/  ISETP.LT.OR P5, PT, R0, 0xd2, !P3 ;  /* 0x000000d20000780c */ /* 0x000fc40005fa1670 */
[C---:B------:R-:W-:Y:S01]  /*100d0*/  ISETP.LT.OR P4, PT, R0.reuse, 0xd9, !P1 ;  /* 0x000000d90000780c */ /* 0x040fe20004f81670 */
[----:B------:R1:W-:Y:S01]  /*100e0*/  @!P6 STG.E.U8 desc[UR36][R6.64+0xd0], R3 ;  /* 0x0000d0030600e986 */ /* 0x0003e2000c101124 */
[----:B------:R-:W-:-:S03]  /*100f0*/  ISETP.LT.OR P6, PT, R0, 0xda, !P1 ;  /* 0x000000da0000780c */ /* 0x000fc60004fc1670 */
[----:B------:R-:W-:Y:S01]  /*10100*/  @!P2 STG.E.U8 desc[UR36][R6.64+0xd1], R129 ;  /* 0x0000d1810600a986 */ /* 0x000fe2000c101124 */
[----:B------:R-:W-:-:S03]  /*10110*/  ISETP.LT.OR P2, PT, R0, 0xd9, !P3 ;  /* 0x000000d90000780c */ /* 0x000fc60005f41670 */
[-C--:B--2---:R-:W-:Y:S02]  /*10120*/  @!P0 IMAD R5, R130, R17.reuse, RZ ;  /* 0x0000001182058224 */ /* 0x084fe400078e02ff */
[-C--:B------:R-:W-:Y:S02]  /*10130*/  @!P5 IMAD R131, R131, R17.reuse, RZ ;  /* 0x000000118383d224 */ /* 0x080fe400078e02ff */
[-C--:B0-----:R-:W-:Y:S02]  /*10140*/  @!P4 IMAD R11, R132, R17.reuse, RZ ;  /* 0x00000011840bc224 */ /* 0x081fe400078e02ff */
[-C--:B------:R-:W-:Y:S01]  /*10150*/  @!P6 IMAD R133, R133, R17.reuse, RZ ;  /* 0x000000118585e224 */ /* 0x080fe200078e02ff */
[----:B------:R0:W-:Y:S03]  /*10160*/  @!P0 STG.E.U8 desc[UR36][R8.64+0xd0], R5 ;  /* 0x0000d00508008986 */ /* 0x0001e6000c101124 */
[----:B-1----:R-:W-:Y:S01]  /*10170*/  @!P2 IMAD R3, R134, R17, RZ ;  /* 0x000000118603a224 */ /* 0x002fe200078e02ff */
[----:B------:R-:W-:Y:S01]  /*10180*/  @!P5 STG.E.U8 desc[UR36][R8.64+0xd1], R131 ;  /* 0x0000d1830800d986 */ /* 0x000fe2000c101124 */
[----:B------:R-:W-:-:S02]  /*10190*/  ISETP.LT.OR P0, PT, R0, 0xda, !P3 ;  /* 0x000000da0000780c */ /* 0x000fc40005f01670 */
        /* <DEDUP_REMOVED lines=14> */
[----:B------:R-:W-:Y:S01]  /*10280*/  @!P4 STG.E.U8 desc[UR36][R6.64+0xe1], R137 ;  /* 0x0000e1890600c986 */ /* 0x000fe2000c101124 */
[----:B------:R-:W-:-:S02]  /*10290*/  ISETP.LT.OR P0, PT, R0, 0xe9, !P1 ;  /* 0x000000e90000780c */ /* 0x000fc40004f01670 */
[C---:B------:R-:W-:Y:S01]  /*102a0*/  ISETP.LT.OR P4, PT, R0.reuse, 0xea, !P1 ;  /* 0x000000ea0000780c */ /* 0x040fe20004f81670 */
[----:B------:R1:W-:Y:S01]  /*102b0*/  @!P6 STG.E.U8 desc[UR36][R8.64+0xe0], R11 ;  /* 0x0000e00b0800e986 */ /* 0x0003e2000c101124 */
[C---:B------:R-:W-:Y:S02]  /*102c0*/  ISETP.LT.OR P6, PT, R0.reuse, 0xe9, !P3 ;  /* 0x000000e90000780c */ /* 0x040fe40005fc1670 */
[C---:B------:R-:W-:Y:S01]  /*102d0*/  ISETP.LT.OR P5, PT, R0.reuse, 0xea, !P3 ;  /* 0x000000ea0000780c */ /* 0x040fe20005fa1670 */
[----:B------:R-:W-:Y:S01]  /*102e0*/  @!P2 STG.E.U8 desc[UR36][R8.64+0xe1], R139 ;  /* 0x0000e18b0800a986 */ /* 0x000fe2000c101124 */
[----:B------:R-:W-:-:S05]  /*102f0*/  ISETP.LT.OR P2, PT, R0, 0xf1, !P1 ;  /* 0x000000f10000780c */ /* 0x000fca0004f41670 */
[-C--:B--2---:R-:W-:Y:S02]  /*10300*/  @!P0 IMAD R3, R140, R17.reuse, RZ ;  /* 0x000000118c038224 */ /* 0x084fe400078e02ff */
[-C--:B------:R-:W-:Y:S02]  /*10310*/  @!P4 IMAD R141, R141, R17.reuse, RZ ;  /* 0x000000118d8dc224 */ /* 0x080fe400078e02ff */
[-C--:B0-----:R-:W-:Y:S02]  /*10320*/  @!P6 IMAD R5, R142, R17.reuse, RZ ;  /* 0x000000118e05e224 */ /* 0x081fe400078e02ff */
[-C--:B------:R-:W-:Y:S02]  /*10330*/  @!P5 IMAD R143, R143, R17.reuse, RZ ;  /* 0x000000118f8fd224 */ /* 0x080fe400078e02ff */
[----:B-1----:R-:W-:Y:S01]  /*10340*/  @!P2 IMAD R11, R144, R17, RZ ;  /* 0x00000011900ba224 */ /* 0x002fe200078e02ff */
[----:B------:R0:W-:Y:S01]  /*10350*/  @!P0 STG.E.U8 desc[UR36][R6.64+0xe8], R3 ;  /* 0x0000e80306008986 */ /* 0x0001e2000c101124 */
[----:B------:R-:W-:-:S03]  /*10360*/  ISETP.LT.OR P0, PT, R0, 0xf2, !P1 ;  /* 0x000000f20000780c */ /* 0x000fc60004f01670 */
[----:B------:R-:W-:Y:S01]  /*10370*/  @!P4 STG.E.U8 desc[UR36][R6.64+0xe9], R141 ;  /* 0x0000e98d0600c986 */ /* 0x000fe2000c101124 */
[----:B------:R-:W-:-:S03]  /*10380*/  ISETP.LT.OR P4, PT, R0, 0xf1, !P3 ;  /* 0x000000f10000780c */ /* 0x000fc60005f81670 */
[----:B------:R-:W-:Y:S01]  /*10390*/  @!P6 STG.E.U8 desc[UR36][R8.64+0xe8], R5 ;  /* 0x0000e8050800e986 */ /* 0x000fe2000c101124 */
[----:B------:R-:W-:-:S03]  /*103a0*/  ISETP.LT.OR P6, PT, R0, 0xf2, !P3 ;  /* 0x000000f20000780c */ /* 0x000fc60005fc1670 */
[----:B------:R-:W-:Y:S01]  /*103b0*/  @!P5 STG.E.U8 desc[UR36][R8.64+0xe9], R143 ;  /* 0x0000e98f0800d986 */ /* 0x000fe2000c101124 */
[----:B------:R-:W-:-:S03]  /*103c0*/  ISETP.LT.OR P5, PT, R0, 0xf9, !P3 ;  /* 0x000000f90000780c */ /* 0x000fc60005fa1670 */
[----:B------:R1:W-:Y:S01]  /*103d0*/  @!P2 STG.E.U8 desc[UR36][R6.64+0xf0], R11 ;  /* 0x0000f00b0600a986 */ /* 0x0003e2000c101124 */
[C---:B------:R-:W-:Y:S02]  /*103e0*/  ISETP.LT.OR P2, PT, R0.reuse, 0xf9, !P1 ;  /* 0x000000f90000780c */ /* 0x040fe40004f41670 */
[C---:B------:R-:W-:Y:S02]  /*103f0*/  ISETP.LT.OR P1, PT, R0.reuse, 0xfa, !P1 ;  /* 0x000000fa0000780c */ /* 0x040fe40004f21670 */
[----:B------:R-:W-:Y:S01]  /*10400*/  ISETP.LT.OR P3, PT, R0, 0xfa, !P3 ;  /* 0x000000fa0000780c */ /* 0x000fe20005f61670 */
[-C--:B------:R-:W-:Y:S02]  /*10410*/  @!P0 IMAD R145, R145, R17.reuse, RZ ;  /* 0x0000001191918224 */ /* 0x080fe400078e02ff */
[-C--:B0-----:R-:W-:Y:S02]  /*10420*/  @!P4 IMAD R3, R146, R17.reuse, RZ ;  /* 0x000000119203c224 */ /* 0x081fe400078e02ff */
[----:B------:R-:W-:-:S02]  /*10430*/  @!P6 IMAD R147, R147, R17, RZ ;  /* 0x000000119393e224 */ /* 0x000fc400078e02ff */
[-C--:B-1----:R-:W-:Y:S02]  /*10440*/  @!P5 IMAD R11, R150, R17.reuse, RZ ;  /* 0x00000011960bd224 */ /* 0x082fe400078e02ff */
[-C--:B------:R-:W-:Y:S02]  /*10450*/  @!P2 IMAD R5, R148, R17.reuse, RZ ;  /* 0x000000119405a224 */ /* 0x080fe400078e02ff */
[-C--:B------:R-:W-:Y:S02]  /*10460*/  @!P1 IMAD R149, R149, R17.reuse, RZ ;  /* 0x0000001195959224 */ /* 0x080fe400078e02ff */
[----:B------:R-:W-:Y:S01]  /*10470*/  @!P3 IMAD R151, R151, R17, RZ ;  /* 0x000000119797b224 */ /* 0x000fe200078e02ff */
[----:B------:R0:W-:Y:S04]  /*10480*/  @!P0 STG.E.U8 desc[UR36][R6.64+0xf1], R145 ;  /* 0x0000f19106008986 */ /* 0x0001e8000c101124 */
[----:B------:R0:W-:Y:S04]  /*10490*/  @!P4 STG.E.U8 desc[UR36][R8.64+0xf0], R3 ;  /* 0x0000f0030800c986 */ /* 0x0001e8000c101124 */
[----:B------:R0:W-:Y:S04]  /*104a0*/  @!P6 STG.E.U8 desc[UR36][R8.64+0xf1], R147 ;  /* 0x0000f1930800e986 */ /* 0x0001e8000c101124 */
[----:B------:R0:W-:Y:S04]  /*104b0*/  @!P2 STG.E.U8 desc[UR36][R6.64+0xf8], R5 ;  /* 0x0000f8050600a986 */ /* 0x0001e8000c101124 */
[----:B------:R0:W-:Y:S04]  /*104c0*/  @!P1 STG.E.U8 desc[UR36][R6.64+0xf9], R149 ;  /* 0x0000f99506009986 */ /* 0x0001e8000c101124 */
[----:B------:R0:W-:Y:S04]  /*104d0*/  @!P5 STG.E.U8 desc[UR36][R8.64+0xf8], R11 ;  /* 0x0000f80b0800d986 */ /* 0x0001e8000c101124 */
[----:B------:R0:W-:Y:S02]  /*104e0*/  @!P3 STG.E.U8 desc[UR36][R8.64+0xf9], R151 ;  /* 0x0000f9970800b986 */ /* 0x0001e4000c101124 */
.L_x_549:
[----:B------:R-:W-:Y:S05]  /*104f0*/  BSYNC B0 ;  /* 0x0000000000007941 */ /* 0x000fea0003800000 */
.L_x_35:
[----:B0-----:R-:W2:Y:S04]  /*10500*/  LDL.LU R3, [R1+0x200] ;  /* 0x0002000001037983 */ /* 0x001ea80000300800 */
[----:B------:R-:W2:Y:S01]  /*10510*/  LDL.LU R2, [R1+0x204] ;  /* 0x0002040001027983 */ /* 0x000ea20000300800 */
[----:B------:R-:W-:Y:S01]  /*10520*/  ULDC UR4, c[0x0][0xc] ;  /* 0x0000030000047ab9 */ /* 0x000fe20000000800 */
[----:B------:R-:W-:Y:S01]  /*10530*/  ULDC UR5, c[0x0][0x10] ;  /* 0x0000040000057ab9 */ /* 0x000fe20000000800 */
[----:B------:R-:W2:Y:S01]  /*10540*/  LDC R5, c[0x0][0x14] ;  /* 0x00000500ff057b82 */ /* 0x000ea20000000800 */
[----:B------:R-:W-:Y:S01]  /*10550*/  UIMAD.WIDE.U32 UR4, UR4, UR5, URZ ;  /* 0x00000005040472a5 */ /* 0x000fe2000f8e003f */
[----:B------:R-:W-:Y:S01]  /*10560*/  PRMT R0, RZ, 0x7610, R0 ;  /* 0x00007610ff007816 */ /* 0x000fe20000000000 */
[----:B------:R-:W-:Y:S01]  /*10570*/  UMOV UR41, 0xffffffff ;  /* 0xffffffff00297882 */ /* 0x000fe20000000000 */
[----:B------:R-:W-:-:S03]  /*10580*/  UMOV UR43, 0xffffffff ;  /* 0xffffffff002b7882 */ /* 0x000fc60000000000 */
[----:B--2---:R-:W-:-:S04]  /*10590*/  IMAD.WIDE.U32 R2, R5, UR4, R2 ;  /* 0x0000000405027c25 */ /* 0x004fc8000f8e0002 */
[----:B------:R-:W-:Y:S01]  /*105a0*/  IMAD R5, R5, UR5, RZ ;  /* 0x0000000505057c24 */ /* 0x000fe2000f8e02ff */
[----:B------:R-:W-:Y:S01]  /*105b0*/  ULDC.64 UR4, c[0x0][0x650] ;  /* 0x0001940000047ab9 */ /* 0x000fe20000000a00 */
[----:B-1-3--:R-:W-:Y:S01]  /*105c0*/  IMAD.MOV.U32 R6, RZ, RZ, R2 ;  /* 0x000000ffff067224 */ /* 0x00afe200078e0002 */
[----:B------:R-:W-:Y:S01]  /*105d0*/  ISETP.GE.U32.AND P0, PT, R2, UR4, PT ;  /* 0x0000000402007c0c */ /* 0x000fe2000bf06070 */
[----:B------:R-:W-:-:S05]  /*105e0*/  IMAD.IADD R4, R3, 0x1, R5 ;  /* 0x0000000103047824 */ /* 0x000fca00078e0205 */
[----:B------:R0:W-:Y:S01]  /*105f0*/  STL [R1+0x200], R4 ;  /* 0x0002000401007387 */ /* 0x0001e20000100800 */
[----:B------:R-:W-:-:S03]  /*10600*/  ISETP.GE.U32.AND.EX P0, PT, R4, UR5, PT, P0 ;  /* 0x0000000504007c0c */ /* 0x000fc6000bf06100 */
[----:B------:R0:W-:Y:S10]  /*10610*/  STL [R1+0x204], R6 ;  /* 0x0002040601007387 */ /* 0x0001f40000100800 */
[----:B0-----:R-:W-:Y:S05]  /*10620*/  @P0 BRA `(.L_x_550) ;  /* 0x0000000400880947 */ /* 0x001fea0003800000 */
[----:B------:R-:W0:Y:S01]  /*10630*/  S2UR UR6, SR_CTAID.X ;  /* 0x00000000000679c3 */ /* 0x000e220000002500 */
[----:B------:R-:W-:Y:S01]  /*10640*/  ULDC.64 UR12, c[0x0][0x628] ;  /* 0x00018a00000c7ab9 */ /* 0x000fe20000000a00 */
[----:B------:R-:W-:Y:S01]  /*10650*/  ULDC UR4, c[0x0][0x150] ;  /* 0x0000540000047ab9 */ /* 0x000fe20000000800 */
[----:B------:R-:W-:Y:S01]  /*10660*/  ISETP.NE.U32.AND P0, PT, RZ, UR12, PT ;  /* 0x0000000cff007c0c */ /* 0x000fe2000bf05070 */
[----:B------:R-:W-:Y:S01]  /*10670*/  ULDC UR15, c[0x0][0x630] ;  /* 0x00018c00000f7ab9 */ /* 0x000fe20000000800 */
[----:B------:R-:W-:Y:S01]  /*10680*/  R2UR UR16, R6 ;  /* 0x00000000061072ca */ /* 0x000fe200000e0000 */
[----:B------:R-:W-:Y:S01]  /*10690*/  ULDC UR19, c[0x0][0x154] ;  /* 0x0000550000137ab9 */ /* 0x000fe20000000800 */
[----:B------:R-:W-:Y:S01]  /*106a0*/  ISETP.NE.AND.EX P0, PT, RZ, UR13, PT, P0 ;  /* 0x0000000dff007c0c */ /* 0x000fe2000bf05300 */
[----:B------:R-:W1:Y:S01]  /*106b0*/  S2UR UR18, SR_CTAID.Y ;  /* 0x00000000001279c3 */ /* 0x000e620000002600 */
[----:B------:R-:W-:Y:S02]  /*106c0*/  R2UR UR17, R4 ;  /* 0x00000000041172ca */ /* 0x000fe400000e0000 */
[----:B------:R-:W-:-:S02]  /*106d0*/  R2UR UR10, R6 ;  /* 0x00000000060a72ca */ /* 0x000fc400000e0000 */
[----:B------:R-:W-:Y:S02]  /*106e0*/  R2UR UR11, R4 ;  /* 0x00000000040b72ca */ /* 0x000fe400000e0000 */
[----:B0-----:R-:W-:-:S05]  /*106f0*/  I2FP.F32.U32 R0, UR6 ;  /* 0x0000000600007c45 */ /* 0x001fca0008201000 */
[----:B------:R-:W-:-:S04]  /*10700*/  FMUL R0, R0, UR4 ;  /* 0x0000000400007c20 */ /* 0x000fc80008400000 */
[----:B------:R0:W2:Y:S01]  /*10710*/  F2I.U32.TRUNC.NTZ R2, R0 ;  /* 0x0000000000027305 */ /* 0x0000a2000020f000 */
[----:B-1----:R-:W-:Y:S05]  /*10720*/  @!P0 BRA `(.L_x_551) ;  /* 0x0000000000308947 */ /* 0x002fea0003800000 */
        /* <DEDUP_REMOVED lines=12> */
.L_x_551:
[----:B------:R-:W-:Y:S01]  /*107f0*/  USHF.R.U64 UR43, UR10, UR15, UR11 ;  /* 0x0000000f0a2b7299 */ /* 0x000fe2000800120b */
[----:B0-----:R-:W-:Y:S01]  /*10800*/  I2FP.F32.U32 R0, UR18 ;  /* 0x0000001200007c45 */ /* 0x001fe20008201000 */
[----:B------:R-:W-:Y:S02]  /*10810*/  USHF.R.U32.HI UR4, URZ, UR15, UR11 ;  /* 0x0000000f3f047299 */ /* 0x000fe4000801160b */
[----:B------:R-:W-:Y:S02]  /*10820*/  UIADD3 UR10, UP0, URZ, -UR43, URZ ;  /* 0x8000002b3f0a7290 */ /* 0x000fe4000ff1e03f */
[----:B------:R-:W-:Y:S01]  /*10830*/  FMUL R0, R0, UR19 ;  /* 0x0000001300007c20 */ /* 0x000fe20008400000 */
[----:B------:R-:W-:Y:S01]  /*10840*/  ULDC.64 UR12, c[0x0][0x620] ;  /* 0x00018800000c7ab9 */ /* 0x000fe20000000a00 */
[----:B------:R-:W-:Y:S01]  /*10850*/  UIADD3.X UR4, URZ, ~UR4, URZ, UP0, !UPT ;  /* 0x800000043f047290 */ /* 0x000fe200087fe43f */
[----:B------:R-:W-:Y:S01]  /*10860*/  UMOV UR8, UR16 ;  /* 0x0000001000087c82 */ /* 0x000fe20008000000 */
[----:B------:R-:W-:-:S02]  /*10870*/  UMOV UR9, UR17 ;  /* 0x0000001100097c82 */ /* 0x000fc40008000000 */
[----:B------:R-:W-:Y:S01]  /*10880*/  UIMAD UR4, UR4, UR12, URZ ;  /* 0x0000000c040472a4 */ /* 0x000fe2000f8e023f */
[----:B------:R-:W0:Y:S01]  /*10890*/  F2I.U32.TRUNC.NTZ R0, R0 ;  /* 0x0000000000007305 */ /* 0x000e22000020f000 */
[----:B------:R-:W-:Y:S01]  /*108a0*/  UIMAD.WIDE.U32 UR8, UR10, UR12, UR8 ;  /* 0x0000000c0a0872a5 */ /* 0x000fe2000f8e0008 */
[----:B--2---:R-:W-:Y:S01]  /*108b0*/  R2UR UR12, R2 ;  /* 0x00000000020c72ca */ /* 0x004fe200000e0000 */
[----:B------:R-:W-:Y:S01]  /*108c0*/  UIMAD UR10, UR10, UR13, UR4 ;  /* 0x0000000d0a0a72a4 */ /* 0x000fe2000f8e0204 */
[----:B------:R-:W-:Y:S01]  /*108d0*/  ULDC UR11, c[0x0][0x618] ;  /* 0x00018600000b7ab9 */ /* 0x000fe20000000800 */
[----:B------:R-:W-:Y:S02]  /*108e0*/  ULDC UR21, c[0x0][0x658] ;  /* 0x0001960000157ab9 */ /* 0x000fe40000000800 */
[----:B------:R-:W-:Y:S01]  /*108f0*/  UIADD3 UR9, UR9, UR10, URZ ;  /* 0x0000000a09097290 */ /* 0x000fe2000fffe03f */
[----:B------:R-:W-:Y:S01]  /*10900*/  UMOV UR15, 0xffffffff ;  /* 0xffffffff000f7882 */ /* 0x000fe20000000000 */
[----:B------:R-:W-:Y:S01]  /*10910*/  ULDC.64 UR4, c[0x0][0x640] ;  /* 0x0001900000047ab9 */ /* 0x000fe20000000a00 */
[----:B------:R-:W-:Y:S01]  /*10920*/  USHF.L.U32 UR15, UR15, UR21, URZ ;  /* 0x000000150f0f7299 */ /* 0x000fe2000800063f */
[----:B------:R-:W-:Y:S01]  /*10930*/  ISETP.NE.U32.AND P0, PT, RZ, UR4, PT ;  /* 0x00000004ff007c0c */ /* 0x000fe2000bf05070 */
[----:B------:R-:W-:-:S02]  /*10940*/  USHF.R.U64 UR16, UR8, UR11, UR9 ;  /* 0x0000000b08107299 */ /* 0x000fc40008001209 */
[----:B------:R-:W-:Y:S01]  /*10950*/  USHF.R.U32.HI UR8, URZ, UR11, UR9 ;  /* 0x0000000b3f087299 */ /* 0x000fe20008011609 */
[----:B0-----:R-:W-:Y:S01]  /*10960*/  R2UR UR14, R0 ;  /* 0x00000000000e72ca */ /* 0x001fe200000e0000 */
[----:B------:R-:W-:Y:S01]  /*10970*/  ULDC UR17, c[0x0][0x608] ;  /* 0x0001820000117ab9 */ /* 0x000fe20000000800 */
[----:B------:R-:W-:Y:S01]  /*10980*/  ULOP3.LUT UR42, URZ, UR15, URZ, 0x33, !UPT ;  /* 0x0000000f3f2a7292 */ /* 0x000fe2000f8e333f */
[----:B------:R-:W-:Y:S01]  /*10990*/  ISETP.NE.AND.EX P0, PT, RZ, UR5, PT, P0 ;  /* 0x00000005ff007c0c */ /* 0x000fe2000bf05300 */
[----:B------:R-:W-:Y:S02]  /*109a0*/  USHF.R.U64 UR15, UR16, UR17, UR8 ;  /* 0x00000011100f7299 */ /* 0x000fe40008001208 */
[----:B------:R-:W-:Y:S02]  /*109b0*/  USHF.R.U32.HI UR8, URZ, UR17, UR8 ;  /* 0x000000113f087299 */ /* 0x000fe40008011608 */
[----:B------:R-:W-:Y:S02]  /*109c0*/  UIADD3 UR12, -UR12, URZ, URZ ;  /* 0x0000003f0c0c7290 */ /* 0x000fe4000fffe13f */
[----:B------:R-:W-:Y:S01]  /*109d0*/  USHF.R.U64 UR17, UR15, UR21, UR8 ;  /* 0x000000150f117299 */ /* 0x000fe20008001208 */
[----:B------:R-:W-:Y:S01]  /*109e0*/  UMOV UR19, 0x1 ;  /* 0x0000000100137882 */ /* 0x000fe20000000000 */
[----:B------:R-:W-:Y:S01]  /*109f0*/  ULDC UR13, c[0x0][0x144] ;  /* 0x00005100000d7ab9 */ /* 0x000fe20000000800 */
[----:B------:R-:W-:Y:S01]  /*10a00*/  ULDC UR7, c[0x0][0x600] ;  /* 0x0001800000077ab9 */ /* 0x000fe20000000800 */
[----:B------:R-:W-:-:S02]  /*10a10*/  USHF.L.U32 UR24, UR19, UR21, URZ ;  /* 0x0000001513187299 */ /* 0x000fc4000800063f */
[----:B------:R-:W-:Y:S02]  /*10a20*/  USHF.R.U32.HI UR8, URZ, UR21, UR8 ;  /* 0x000000153f087299 */ /* 0x000fe40008011608 */
[----:B------:R-:W-:Y:S02]  /*10a30*/  UIMAD UR21, UR13, UR12, UR6 ;  /* 0x0000000c0d1572a4 */ /* 0x000fe4000f8e0206 */
[----:B------:R-:W-:Y:S02]  /*10a40*/  UIADD3 UR20, UR7, -0x1, URZ ;  /* 0xffffffff07147890 */ /* 0x000fe4000fffe03f */
[----:B------:R-:W-:Y:S01]  /*10a50*/  UIADD3 UR19, -UR14, URZ, URZ ;  /* 0x0000003f0e137290 */ /* 0x000fe2000fffe13f */
[----:B------:R-:W-:Y:S01]  /*10a60*/  ULDC UR25, c[0x0][0x148] ;  /* 0x0000520000197ab9 */ /* 0x000fe20000000800 */
[----:B------:R-:W-:Y:S01]  /*10a70*/  ULDC UR22, c[0x0][0x648] ;  /* 0x0001920000167ab9 */ /* 0x000fe20000000800 */
[----:B------:R-:W-:Y:S01]  /*10a80*/  ULDC UR23, c[0x0][0x638] ;  /* 0x00018e0000177ab9 */ /* 0x000fe20000000800 */
        /* <DEDUP_REMOVED lines=14> */
.L_x_552:
[----:B------:R-:W-:Y:S01]  /*10b70*/  UISETP.NE.AND UP0, UPT, UR46, URZ, UPT ;  /* 0x0000003f2e00728c */ /* 0x000fe2000bf05270 */
[----:B------:R-:W-:Y:S01]  /*10b80*/  IMAD.MOV.U32 R0, RZ, RZ, 0x1 ;  /* 0x00000001ff007424 */ /* 0x000fe200078e00ff */
[----:B------:R-:W-:Y:S02]  /*10b90*/  USHF.R.U64 UR4, UR6, UR22, UR8 ;  /* 0x0000001606047299 */ /* 0x000fe40008001208 */
[----:B------:R-:W-:Y:S02]  /*10ba0*/  ULOP3.LUT UR42, UR15, UR42, URZ, 0xc0, !UPT ;  /* 0x0000002a0f2a7292 */ /* 0x000fe4000f8ec03f */
[----:B------:R-:W-:Y:S02]  /*10bb0*/  UIADD3 UR5, -UR4, URZ, URZ ;  /* 0x0000003f04057290 */ /* 0x000fe4000fffe13f */
[----:B------:R-:W-:Y:S02]  /*10bc0*/  UIMAD UR42, UR24, UR4, UR42 ;  /* 0x00000004182a72a4 */ /* 0x000fe4000f8e022a */
[----:B------:R-:W-:-:S02]  /*10bd0*/  ULOP3.LUT UR16, UR16, UR20, URZ, 0xc0, !UPT ;  /* 0x0000001410107292 */ /* 0x000fc4000f8ec03f */
[----:B------:R-:W-:Y:S02]  /*10be0*/  @UP0 UIMAD UR21, UR25, UR19, UR18 ;  /* 0x00000013191502a4 */ /* 0x000fe4000f8e0212 */
[----:B------:R-:W-:-:S03]  /*10bf0*/  UIMAD UR4, UR5, UR23, UR17 ;  /* 0x00000017050472a4 */ /* 0x000fc6000f8e0211 */
[----:B------:R-:W-:Y:S01]  /*10c00*/  ULDC UR5, c[0x0][0x610] ;  /* 0x0001840000057ab9 */ /* 0x000fe20000000800 */
[----:B------:R-:W-:Y:S02]  /*10c10*/  UIMAD UR4, UR4, UR7, UR16 ;  /* 0x00000007040472a4 */ /* 0x000fe4000f8e0210 */
[----:B------:R-:W-:-:S04]  /*10c20*/  UIMAD UR42, UR42, UR5, UR21 ;  /* 0x000000052a2a72a4 */ /* 0x000fc8000f8e0215 */
[----:B------:R-:W-:Y:S02]  /*10c30*/  USEL UR41, UR4, UR42, !UP0 ;  /* 0x0000002a04297287 */ /* 0x000fe4000c000000 */
[----:B------:R-:W-:-:S12]  /*10c40*/  USEL UR42, UR42, UR4, !UP0 ;  /* 0x000000042a2a7287 */ /* 0x000fd8000c000000 */
.L_x_550:
[----:B------:R-:W-:-:S13]  /*10c50*/  LOP3.LUT P0, RZ, R0, 0xff, RZ, 0xc0, !PT ;  /* 0x000000ff00ff7812 */ /* 0x000fda000780c0ff */
[----:B------:R-:W-:Y:S05]  /*10c60*/  @P0 BRA `(.L_x_553) ;  /* 0xffffff08002c0947 */ /* 0x000fea000383ffff */
[----:B------:R-:W-:Y:S05]  /*10c70*/  EXIT ;  /* 0x000000000000794d */ /* 0x000fea0003800000 */
.L_x_8:
[----:B------:R-:W2:Y:S01]  /*10c80*/  LDL R5, [R1+0x204] ;  /* 0x0002040001057983 */ /* 0x000ea20000100800 */
[----:B------:R-:W-:-:S03]  /*10c90*/  ULDC.64 UR4, c[0x0][0x650] ;  /* 0x0001940000047ab9 */ /* 0x000fc60000000a00 */
[----:B------:R-:W3:Y:S01]  /*10ca0*/  LDL R4, [R1+0x200] ;  /* 0x0002000001047983 */ /* 0x000ee20000100800 */
[----:B------:R-:W-:Y:S01]  /*10cb0*/  PRMT R0, RZ, 0x7610, R0 ;  /* 0x00007610ff007816 */ /* 0x000fe20000000000 */
[----:B------:R-:W-:Y:S02]  /*10cc0*/  IMAD.MOV.U32 R2, RZ, RZ, -0x1 ;  /* 0xffffffffff027424 */ /* 0x000fe400078e00ff */
[----:B------:R-:W-:Y:S02]  /*10cd0*/  IMAD.MOV.U32 R3, RZ, RZ, -0x1 ;  /* 0xffffffffff037424 */ /* 0x000fe400078e00ff */
[----:B------:R-:W-:Y:S01]  /*10ce0*/  IMAD.MOV.U32 R9, RZ, RZ, -0x1 ;  /* 0xffffffffff097424 */ /* 0x000fe200078e00ff */
[----:B--2---:R-:W-:-:S04]  /*10cf0*/  ISETP.GE.U32.AND P0, PT, R5, UR4, PT ;  /* 0x0000000405007c0c */ /* 0x004fc8000bf06070 */
[----:B---3--:R-:W-:-:S13]  /*10d00*/  ISETP.GE.U32.AND.EX P0, PT, R4, UR5, PT, P0 ;  /* 0x0000000504007c0c */ /* 0x008fda000bf06100 */
        /* <DEDUP_REMOVED lines=21> */
.L_x_555:
[----:B------:R-:W-:Y:S01]  /*10e60*/  USHF.R.U64 UR4, UR14, UR19, UR15 ;  /* 0x000000130e047299 */ /* 0x000fe2000800120f */
[----:B------:R-:W-:Y:S01]  /*10e70*/  R2UR UR7, R4 ;  /* 0x00000000040772ca */ /* 0x000fe200000e0000 */
[----:B------:R-:W-:Y:S02]  /*10e80*/  USHF.R.U32.HI UR5, URZ, UR19, UR15 ;  /* 0x000000133f057299 */ /* 0x000fe4000801160f */
[----:B------:R-:W-:Y:S01]  /*10e90*/  UIADD3 UR13, UP0, URZ, -UR4, URZ ;  /* 0x800000043f0d7290 */ /* 0x000fe2000ff1e03f */
[----:B------:R-:W-:Y:S01]  /*10ea0*/  ULDC.64 UR14, c[0x0][0x620] ;  /* 0x00018800000e7ab9 */ /* 0x000fe20000000a00 */
[----:B------:R-:W-:Y:S02]  /*10eb0*/  UMOV UR6, UR20 ;  /* 0x0000001400067c82 */ /* 0x000fe40008000000 */
[----:B------:R-:W-:Y:S02]  /*10ec0*/  UIADD3.X UR5, URZ, ~UR5, URZ, UP0, !UPT ;  /* 0x800000053f057290 */ /* 0x000fe400087fe43f */
[----:B------:R-:W-:-:S02]  /*10ed0*/  UISETP.NE.AND UP1, UPT, UR46, URZ, UPT ;  /* 0x0000003f2e00728c */ /* 0x000fc4000bf25270 */
[----:B------:R-:W-:Y:S02]  /*10ee0*/  UIMAD UR5, UR5, UR14, URZ ;  /* 0x0000000e050572a4 */ /* 0x000fe4000f8e023f */
[----:B------:R-:W-:Y:S02]  /*10ef0*/  UIMAD.WIDE.U32 UR6, UR13, UR14, UR6 ;  /* 0x0000000e0d0672a5 */ /* 0x000fe4000f8e0006 */
[----:B------:R-:W-:Y:S01]  /*10f00*/  UIMAD UR5, UR13, UR15, UR5 ;  /* 0x0000000f0d0572a4 */ /* 0x000fe2000f8e0205 */
[----:B------:R-:W-:Y:S02]  /*10f10*/  ULDC UR14, c[0x0][0x608] ;  /* 0x00018200000e7ab9 */ /* 0x000fe40000000800 */
[----:B------:R-:W-:Y:S01]  /*10f20*/  ULDC UR13, c[0x0][0x618] ;  /* 0x00018600000d7ab9 */ /* 0x000fe20000000800 */
[----:B------:R-:W-:Y:S01]  /*10f30*/  UIADD3 UR5, UR7, UR5, URZ ;  /* 0x0000000507057290 */ /* 0x000fe2000fffe03f */
[----:B------:R-:W-:Y:S01]  /*10f40*/  ULDC UR22, c[0x0][0x658] ;  /* 0x0001960000167ab9 */ /* 0x000fe20000000800 */
[----:B------:R-:W-:-:S02]  /*10f50*/  @UP1 UIMAD UR8, UR11, UR12, UR10 ;  /* 0x0000000c0b0812a4 */ /* 0x000fc4000f8e020a */
[----:B------:R-:W-:Y:S02]  /*10f60*/  USHF.R.U64 UR17, UR6, UR13, UR5 ;  /* 0x0000000d06117299 */ /* 0x000fe40008001205 */
[----:B------:R-:W-:Y:S01]  /*10f70*/  USHF.R.U32.HI UR5, URZ, UR13, UR5 ;  /* 0x0000000d3f057299 */ /* 0x000fe20008011605 */
[----:B------:R-:W-:Y:S01]  /*10f80*/  ULDC.64 UR6, c[0x0][0x640] ;  /* 0x0001900000067ab9 */ /* 0x000fe20000000a00 */
[----:B------:R-:W-:Y:S01]  /*10f90*/  UMOV UR10, 0xffffffff ;  /* 0xffffffff000a7882 */ /* 0x000fe20000000000 */
[----:B------:R-:W-:Y:S01]  /*10fa0*/  ISETP.NE.U32.AND P0, PT, RZ, UR6, PT ;  /* 0x00000006ff007c0c */ /* 0x000fe2000bf05070 */
[----:B------:R-:W-:Y:S02]  /*10fb0*/  USHF.R.U64 UR18, UR17, UR14, UR5 ;  /* 0x0000000e11127299 */ /* 0x000fe40008001205 */
[----:B------:R-:W-:Y:S01]  /*10fc0*/  USHF.R.U32.HI UR5, URZ, UR14, UR5 ;  /* 0x0000000e3f057299 */ /* 0x000fe20008011605 */
[----:B------:R-:W-:Y:S01]  /*10fd0*/  ISETP.NE.AND.EX P0, PT, RZ, UR7, PT, P0 ;  /* 0x00000007ff007c0c */ /* 0x000fe2000bf05300 */
[----:B------:R-:W-:-:S02]  /*10fe0*/  USHF.L.U32 UR11, UR10, UR22, URZ ;  /* 0x000000160a0b7299 */ /* 0x000fc4000800063f */
[----:B------:R-:W-:Y:S01]  /*10ff0*/  USHF.R.U64 UR19, UR18, UR22, UR5 ;  /* 0x0000001612137299 */ /* 0x000fe20008001205 */
[----:B------:R-:W-:Y:S01]  /*11000*/  ULDC UR20, c[0x0][0x600] ;  /* 0x0001800000147ab9 */ /* 0x000fe20000000800 */
[----:B------:R-:W-:Y:S02]  /*11010*/  USHF.R.U32.HI UR10, URZ, UR22, UR5 ;  /* 0x000000163f0a7299 */ /* 0x000fe40008011605 */
[----:B------:R-:W-:Y:S02]  /*11020*/  UIADD3 UR21, UR20, -0x1, URZ ;  /* 0xffffffff14157890 */ /* 0x000fe4000fffe03f */
[----:B------:R-:W-:Y:S01]  /*11030*/  ULOP3.LUT UR26, URZ, UR11, URZ, 0x33, !UPT ;  /* 0x0000000b3f1a7292 */ /* 0x000fe2000f8e333f */
        /* <DEDUP_REMOVED lines=17> */
.L_x_556:
[----:B------:R-:W-:Y:S01]  /*11150*/  USHF.R.U64 UR6, UR5, UR23, UR10 ;  /* 0x0000001705067299 */ /* 0x000fe2000800120a */
[----:B------:R-:W-:Y:S01]  /*11160*/  IMAD.MOV.U32 R0, RZ, RZ, 0x1 ;  /* 0x00000001ff007424 */ /* 0x000fe200078e00ff */
[----:B------:R-:W-:Y:S01]  /*11170*/  USHF.L.U32 UR25, UR25, UR22, URZ ;  /* 0x0000001619197299 */ /* 0x000fe2000800063f */
[----:B------:R-:W-:Y:S01]  /*11180*/  IMAD.U32 R9, RZ, RZ, UR4 ;  /* 0x00000004ff097e24 */ /* 0x000fe2000f8e00ff */
[----:B------:R-:W-:Y:S02]  /*11190*/  ULOP3.LUT UR5, UR18, UR26, URZ, 0xc0, !UPT ;  /* 0x0000001a12057292 */ /* 0x000fe4000f8ec03f */
[----:B------:R-:W-:Y:S02]  /*111a0*/  UIADD3 UR7, -UR6, URZ, URZ ;  /* 0x0000003f06077290 */ /* 0x000fe4000fffe13f */
[----:B------:R-:W-:Y:S02]  /*111b0*/  UIMAD UR6, UR25, UR6, UR5 ;  /* 0x00000006190672a4 */ /* 0x000fe4000f8e0205 */
[----:B------:R-:W-:-:S02]  /*111c0*/  ULOP3.LUT UR17, UR17, UR21, URZ, 0xc0, !UPT ;  /* 0x0000001511117292 */ /* 0x000fc4000f8ec03f */
[----:B------:R-:W-:Y:S02]  /*111d0*/  UIMAD UR5, UR7, UR24, UR19 ;  /* 0x00000018070572a4 */ /* 0x000fe4000f8e0213 */
[----:B------:R-:W-:Y:S01]  /*111e0*/  UISETP.NE.AND UP0, UPT, UR46, URZ, UPT ;  /* 0x0000003f2e00728c */ /* 0x000fe2000bf05270 */
[----:B------:R-:W-:Y:S01]  /*111f0*/  ULDC UR7, c[0x0][0x610] ;  /* 0x0001840000077ab9 */ /* 0x000fe20000000800 */
[----:B------:R-:W-:Y:S02]  /*11200*/  UIMAD UR5, UR5, UR20, UR17 ;  /* 0x00000014050572a4 */ /* 0x000fe4000f8e0211 */
[----:B------:R-:W-:-:S04]  /*11210*/  UIMAD UR8, UR6, UR7, UR8 ;  /* 0x00000007060872a4 */ /* 0x000fc8000f8e0208 */
[----:B------:R-:W-:Y:S02]  /*11220*/  USEL UR6, UR5, UR8, !UP0 ;  /* 0x0000000805067287 */ /* 0x000fe4000c000000 */
[----:B------:R-:W-:-:S04]  /*11230*/  USEL UR8, UR8, UR5, !UP0 ;  /* 0x0000000508087287 */ /* 0x000fc8000c000000 */
[----:B------:R-:W-:Y:S02]  /*11240*/  IMAD.U32 R3, RZ, RZ, UR6 ;  /* 0x00000006ff037e24 */ /* 0x000fe4000f8e00ff */
[----:B------:R-:W-:-:S07]  /*11250*/  IMAD.U32 R2, RZ, RZ, UR8 ;  /* 0x00000008ff027e24 */ /* 0x000fce000f8e00ff */
.L_x_554:
[----:B------:R-:W-:-:S08]  /*11260*/  NOP ;  /* 0x0000000000007918 */ /* 0x000fd00000000000 */
[----:B0-----:R-:W0:-:S00]  /*11270*/  USETMAXREG.DEALLOC.CTAPOOL 0x18 ;  /* 0x00000018000079c8 */ /* 0x001e0000080e0500 */
[----:B------:R-:W-:-:S13]  /*11280*/  ISETP.NE.AND P0, PT, RZ, UR9, PT ;  /* 0x00000009ff007c0c */ /* 0x000fda000bf05270 */
[----:B------:R-:W-:Y:S05]  /*11290*/  @P0 EXIT ;  /* 0x000000000000094d */ /* 0x000fea0003800000 */
[----:B0-----:R-:W-:Y:S01]  /*112a0*/  LOP3.LUT P0, RZ, R0, 0xff, RZ, 0xc0, !PT ;  /* 0x000000ff00ff7812 */ /* 0x001fe2000780c0ff */
[----:B------:R-:W-:Y:S02]  /*112b0*/  IMAD.MOV.U32 R0, RZ, RZ, 0x1 ;  /* 0x00000001ff007424 */ /* 0x000fe400078e00ff */
[----:B------:R-:W-:-:S10]  /*112c0*/  IMAD.MOV.U32 R6, RZ, RZ, RZ ;  /* 0x000000ffff067224 */ /* 0x000fd400078e00ff */
[----:B------:R-:W-:Y:S05]  /*112d0*/  @!P0 BRA `(.L_x_557) ;  /* 0x0000000c00b48947 */ /* 0x000fea0003800000 */
[----:B------:R-:W0:Y:S01]  /*112e0*/  S2UR UR7, SR_CgaCtaId ;  /* 0x00000000000779c3 */ /* 0x000e220000008800 */
[----:B------:R-:W-:Y:S01]  /*112f0*/  ULDC UR4, c[0x0][0x28c] ;  /* 0x0000a30000047ab9 */ /* 0x000fe20000000800 */
[----:B------:R-:W-:Y:S01]  /*11300*/  ULDC UR5, c[0x0][0x600] ;  /* 0x0001800000057ab9 */ /* 0x000fe20000000800 */
[----:B------:R-:W-:Y:S01]  /*11310*/  UIADD3 UR12, UR4, 0x1f, URZ ;  /* 0x0000001f040c7890 */ /* 0x000fe2000fffe03f */
[----:B------:R-:W-:Y:S01]  /*11320*/  BSSY B0, `(.L_x_557) ;  /* 0x00000e8000007945 */ /* 0x000fe20003800000 */
[----:B------:R-:W-:Y:S01]  /*11330*/  ULDC UR9, c[0x0][0x658] ;  /* 0x0001960000097ab9 */ /* 0x000fe20000000800 */
[----:B------:R-:W-:Y:S01]  /*11340*/  UMOV UR11, 0xffffffff ;  /* 0xffffffff000b7882 */ /* 0x000fe20000000000 */
[----:B------:R-:W-:Y:S01]  /*11350*/  UMOV UR15, 0x1 ;  /* 0x00000001000f7882 */ /* 0x000fe20000000000 */
[----:B------:R-:W-:Y:S01]  /*11360*/  USHF.R.S32.HI UR14, URZ, 0x1f, UR12 ;  /* 0x0000001f3f0e7899 */ /* 0x000fe2000801140c */
[----:B------:R-:W-:Y:S01]  /*11370*/  IMAD.MOV.U32 R8, RZ, RZ, 0x1 ;  /* 0x00000001ff087424 */ /* 0x000fe200078e00ff */
[----:B------:R-:W-:Y:S01]  /*11380*/  ULDC UR10, c[0x0][0xc] ;  /* 0x00000300000a7ab9 */ /* 0x000fe20000000800 */
[----:B------:R-:W-:Y:S01]  /*11390*/  UIADD3 UR4, UR5, -0x1, URZ ;  /* 0xffffffff05047890 */ /* 0x000fe2000fffe03f */
[----:B------:R-:W-:Y:S01]  /*113a0*/  IMAD.MOV.U32 R0, RZ, RZ, 0x1 ;  /* 0x00000001ff007424 */ /* 0x000fe200078e00ff */
[----:B------:R-:W-:Y:S01]  /*113b0*/  USHF.L.U32 UR16, UR11, UR9, URZ ;  /* 0x000000090b107299 */ /* 0x000fe2000800063f */
[----:B------:R-:W-:Y:S01]  /*113c0*/  IMAD.MOV.U32 R6, RZ, RZ, RZ ;  /* 0x000000ffff067224 */ /* 0x000fe200078e00ff */
[----:B------:R-:W-:Y:S01]  /*113d0*/  USHF.L.U32 UR5, UR15, UR9, URZ ;  /* 0x000000090f057299 */ /* 0x000fe2000800063f */
[----:B------:R-:W-:Y:S01]  /*113e0*/  ULDC UR11, c[0x0][0x10] ;  /* 0x00000400000b7ab9 */ /* 0x000fe20000000800 */
[----:B------:R-:W-:Y:S01]  /*113f0*/  ULEA.HI UR14, UR14, UR12, URZ, 0x5 ;  /* 0x0000000c0e0e7291 */ /* 0x000fe2000f8f283f */
[----:B------:R-:W-:Y:S01]  /*11400*/  UMOV UR21, 0x5 ;  /* 0x0000000500157882 */ /* 0x000fe20000000000 */
[----:B------:R-:W-:-:S02]  /*11410*/  ULOP3.LUT UR26, UR40, 0x2, URZ, 0xfc, !UPT ;  /* 0x00000002281a7892 */ /* 0x000fc4000f8efc3f */
[----:B------:R-:W-:Y:S02]  /*11420*/  USHF.R.S32.HI UR18, URZ, 0x5, UR14 ;  /* 0x000000053f127899 */ /* 0x000fe4000801140e */
[----:B0-----:R-:W-:Y:S02]  /*11430*/  ULOP3.LUT UR8, UR7, 0x1, URZ, 0xc0, !UPT ;  /* 0x0000000107087892 */ /* 0x001fe4000f8ec03f */
[----:B------:R-:W-:Y:S02]  /*11440*/  USHF.R.U32.HI UR27, URZ, 0x1, UR7 ;  /* 0x000000013f1b7899 */ /* 0x000fe40008011607 */
[----:B------:R-:W-:Y:S02]  /*11450*/  USHF.L.U32 UR13, UR7, 0x7, URZ ;  /* 0x00000007070d7899 */ /* 0x000fe4000800063f */
[----:B------:R-:W-:Y:S02]  /*11460*/  USHF.L.U32 UR6, UR7, 0xc, URZ ;  /* 0x0000000c07067899 */ /* 0x000fe4000800063f */
[----:B------:R-:W-:-:S02]  /*11470*/  ULOP3.LUT UR7, UR7, 0xfffffffe, URZ, 0xc0, !UPT ;  /* 0xfffffffe07077892 */ /* 0x000fc4000f8ec03f */
[----:B------:R-:W-:Y:S02]  /*11480*/  UISETP.GT.U32.AND UP0, UPT, UR8, 0xffff, UPT ;  /* 0x0000ffff0800788c */ /* 0x000fe4000bf04070 */
[----:B------:R-:W-:Y:S02]  /*11490*/  ULOP3.LUT UR17, UR6, 0x1000, URZ, 0xc0, !UPT ;  /* 0x0000100006117892 */ /* 0x000fe4000f8ec03f */
[----:B------:R-:W-:Y:S02]  /*114a0*/  USHF.L.U32 UR19, UR15, UR7, URZ ;  /* 0x000000070f137299 */ /* 0x000fe4000800063f */
[----:B------:R-:W-:Y:S02]  /*114b0*/  ULOP3.LUT UR9, UR7, 0x1, URZ, 0xfc, !UPT ;  /* 0x0000000107097892 */ /* 0x000fe4000f8efc3f */
[----:B------:R-:W-:Y:S02]  /*114c0*/  UIMAD.WIDE.U32 UR6, UR10, UR11, URZ ;  /* 0x0000000b0a0672a5 */ /* 0x000fe4000f8e003f */
[----:B------:R-:W-:Y:S01]  /*114d0*/  USEL UR8, UR8, 0xffff, !UP0 ;  /* 0x0000ffff08087887 */ /* 0x000fe2000c000000 */
[----:B------:R-:W-:Y:S01]  /*114e0*/  ULDC UR10, c[0x0][0x14] ;  /* 0x00000500000a7ab9 */ /* 0x000fe20000000800 */
[----:B------:R-:W-:-:S02]  /*114f0*/  USHF.L.U32 UR9, UR15, UR9, URZ ;  /* 0x000000090f097299 */ /* 0x000fc4000800063f */
[----:B------:R-:W-:Y:S02]  /*11500*/  UIMAD.WIDE.U32 UR24, UR6, UR10, URZ ;  /* 0x0000000a061872a5 */ /* 0x000fe4000f8e003f */
[----:B------:R-:W-:Y:S02]  /*11510*/  UIMAD UR20, UR7, UR10, URZ ;  /* 0x0000000a071472a4 */ /* 0x000fe4000f8e023f */
[----:B------:R-:W-:Y:S02]  /*11520*/  ULOP3.LUT UR8, UR8, 0xffff, URZ, 0xc0, !UPT ;  /* 0x0000ffff08087892 */ /* 0x000fe4000f8ec03f */
[----:B------:R-:W-:Y:S02]  /*11530*/  ULEA UR28, UR27, 0x200, 0xc ;  /* 0x000002001b1c7891 */ /* 0x000fe4000f8e603f */
[----:B------:R-:W-:Y:S02]  /*11540*/  ULOP3.LUT UR13, UR13, 0x80, URZ, 0xc0, !UPT ;  /* 0x000000800d0d7892 */ /* 0x000fe4000f8ec03f */
[----:B------:R-:W-:-:S02]  /*11550*/  ULOP3.LUT UR16, URZ, UR16, URZ, 0x33, !UPT ;  /* 0x000000103f107292 */ /* 0x000fc4000f8e333f */
[----:B------:R-:W-:Y:S02]  /*11560*/  ULOP3.LUT UR17, UR17, 0x1c200, URZ, 0xfc, !UPT ;  /* 0x0001c20011117892 */ /* 0x000fe4000f8efc3f */
[----:B------:R-:W-:Y:S02]  /*11570*/  ULOP3.LUT UR19, UR19, UR9, URZ, 0xfc, !UPT ;  /* 0x0000000913137292 */ /* 0x000fe4000f8efc3f */
[----:B------:R-:W-:Y:S02]  /*11580*/  UIADD3 UR20, UR25, UR20, URZ ;  /* 0x0000001419147290 */ /* 0x000fe4000fffe03f */
[----:B------:R-:W-:Y:S02]  /*11590*/  USHF.L.U32 UR21, UR21, UR8, URZ ;  /* 0x0000000815157299 */ /* 0x000fe4000800063f */
[----:B------:R-:W-:Y:S01]  /*115a0*/  UIADD3 UR35, UR18, 0x1, URZ ;  /* 0x0000000112237890 */ /* 0x000fe2000fffe03f */
[----:B------:R-:W-:-:S11]  /*115b0*/  ULDC.64 UR30, c[0x0][0x198] ;  /* 0x00006600001e7ab9 */ /* 0x000fd60000000a00 */
.L_x_568:
[----:B------:R-:W-:-:S03]  /*115c0*/  UMOV UR6, 0xffffffff ;  /* 0xffffffff00067882 */ /* 0x000fc60000000000 */
[----:B------:R-:W-:Y:S05]  /*115d0*/  BRA.DIV UR6, `(.L_x_558) ;  /* 0x0000001606487947 */ /* 0x000fea000b800000 */
[----:B------:R-:W-:-:S13]  /*115e0*/  ELECT P6, URZ, PT ;  /* 0x00000000003f782f */ /* 0x000fda00038c0000 */
.L_x_589:
[----:B------:R-:W0:Y:S01]  /*115f0*/  LDC R4, c[0x0][0x28c] ;  /* 0x0000a300ff047b82 */ /* 0x000e220000000800 */
[----:B------:R-:W-:Y:S01]  /*11600*/  BSSY B1, `(.L_x_559) ;  /* 0x000003b000017945 */ /* 0x000fe20003800000 */
[----:B0-----:R-:W-:-:S13]  /*11610*/  ISETP.LT.OR P6, PT, R4, 0x1, !P6 ;  /* 0x000000010400780c */ /* 0x001fda00077c1670 */
[----:B------:R-:W-:Y:S05]  /*11620*/  @P6 BRA `(.L_x_560) ;  /* 0x0000000000e06947 */ /* 0x000fea0003800000 */
[----:B------:R-:W-:Y:S01]  /*11630*/  LEA R4, R2, UR27, 0x1 ;  /* 0x0000001b02047c11 */ /* 0x000fe2000f8e08ff */
[----:B------:R-:W-:Y:S01]  /*11640*/  IMAD.MOV.U32 R12, RZ, RZ, RZ ;  /* 0x000000ffff0c7224 */ /* 0x000fe200078e00ff */
[----:B------:R-:W-:Y:S01]  /*11650*/  LEA R2, R3, UR13, 0x8 ;  /* 0x0000000d03027c11 */ /* 0x000fe2000f8e40ff */
[----:B------:R-:W-:Y:S02]  /*11660*/  IMAD.U32 R14, RZ, RZ, UR35 ;  /* 0x00000023ff0e7e24 */ /* 0x000fe4000f8e00ff */
[----:B------:R-:W-:Y:S02]  /*11670*/  IMAD.SHL.U32 R11, R4, 0x80, RZ ;  /* 0x00000080040b7824 */ /* 0x000fe400078e00ff */
[----:B------:R-:W-:Y:S02]  /*11680*/  IMAD.MOV.U32 R3, RZ, RZ, R0 ;  /* 0x000000ffff037224 */ /* 0x000fe400078e0000 */
[----:B------:R-:W-:-:S07]  /*11690*/  IMAD.MOV.U32 R4, RZ, RZ, R6 ;  /* 0x000000ffff047224 */ /* 0x000fce00078e0006 */
.L_x_563:
[----:B------:R-:W0:Y:S01]  /*116a0*/  S2R R10, SR_CgaCtaId ;  /* 0x00000000000a7919 */ /* 0x000e220000008800 */
[----:B------:R-:W-:Y:S01]  /*116b0*/  MOV R5, 0x400 ;  /* 0x0000040000057802 */ /* 0x000fe20000000f00 */
[----:B------:R-:W1:Y:S03]  /*116c0*/  S2R R7, SR_TID.X ;  /* 0x0000000000077919 */ /* 0x000e660000002100 */
[----:B0-----:R-:W-:Y:S02]  /*116d0*/  LEA R13, R10, R5, 0x18 ;  /* 0x000000050a0d7211 */ /* 0x001fe400078ec0ff */
[----:B------:R-:W-:Y:S02]  /*116e0*/  SHF.L.U32 R5, R3, 0x1f, RZ ;  /* 0x0000001f03057819 */ /* 0x000fe400000006ff */
[----:B-1----:R-:W-:Y:S01]  /*116f0*/  LOP3.LUT P1, RZ, R7, 0x7f, RZ, 0xc0, !PT ;  /* 0x0000007f07ff7812 */ /* 0x002fe2000782c0ff */
[----:B------:R-:W-:-:S04]  /*11700*/  IMAD R10, R4, 0x8, R13 ;  /* 0x00000008040a7824 */ /* 0x000fc800078e020d */
[----:B------:R-:W0:Y:S08]  /*11710*/  SYNCS.PHASECHK.TRANS64.TRYWAIT P0, [R10+URZ+0x70], R5 ;  /* 0x000070050a0075a7 */ /* 0x000e30000800017f */
[----:B------:R-:W1:Y:S01]  /*11720*/  @!P1 LDC R7, c[0x0][0x500] ;  /* 0x00014000ff079b82 */ /* 0x000e620000000800 */
[----:B0-----:R-:W-:Y:S05]  /*11730*/  @!P0 BRA `(.L_x_561) ;  /* 0x0000001400108947 */ /* 0x001fea0003800000 */
.L_x_590:
[----:B------:R-:W-:Y:S01]  /*11740*/  UPRMT UR6, UR26, 0x9910, URZ ;  /* 0x000099101a067896 */ /* 0x000fe2000800003f */
[----:B-1----:R1:W-:Y:S03]  /*11750*/  @!P1 SYNCS.ARRIVE.TRANS64 RZ, [R10+URZ], R7 ;  /* 0x000000070aff99a7 */ /* 0x0023e6000800003f */
[----:B------:R-:W-:-:S06]  /*11760*/  UISETP.NE.AND UP0, UPT, UR6, 0x2, UPT ;  /* 0x000000020600788c */ /* 0x000fcc000bf05270 */
[----:B------:R-:W-:-:S13]  /*11770*/  PLOP3.LUT P0, PT, PT, PT, UP0, 0x80, 0x0 ;  /* 0x000000000000781c */ /* 0x000fda0003f0f008 */
[----:B-1----:R-:W-:Y:S05]  /*11780*/  @P0 BRA `(.L_x_562) ;  /* 0x0000000000040947 */ /* 0x002fea0003800000 */
[----:B------:R-:W-:Y:S01]  /*11790*/  BPT.TRAP 0x1 ;  /* 0x000000040000795c */ /* 0x000fe20000300000 */
.L_x_562:
[----:B------:R-:W-:Y:S01]  /*117a0*/  R2UR UR11, R4 ;  /* 0x00000000040b72ca */ /* 0x000fe200000e0000 */
[----:B------:R-:W-:Y:S01]  /*117b0*/  VIADD R14, R14, 0xffffffff ;  /* 0xffffffff0e0e7836 */ /* 0x000fe20000000000 */
[----:B------:R-:W-:Y:S01]  /*117c0*/  R2UR UR23, R13 ;  /* 0x000000000d1772ca */ /* 0x000fe200000e0000 */
[----:B------:R-:W-:Y:S01]  /*117d0*/  UIADD3 UR6, UP0, UR30, 0xf0, URZ ;  /* 0x000000f01e067890 */ /* 0x000fe2000ff1e03f */
[----:B------:R-:W-:Y:S01]  /*117e0*/  R2UR UR29, R11 ;  /* 0x000000000b1d72ca */ /* 0x000fe200000e0000 */
[----:B------:R-:W-:Y:S01]  /*117f0*/  UIADD3 UR32, UP1, UR30, 0x1f0, URZ ;  /* 0x000001f01e207890 */ /* 0x000fe2000ff3e03f */
[----:B------:R-:W-:Y:S01]  /*11800*/  R2UR UR9, R10 ;  /* 0x000000000a0972ca */ /* 0x000fe200000e0000 */
[----:B------:R-:W-:Y:S01]  /*11810*/  UPRMT UR22, URZ, 0x5410, UR21 ;  /* 0x000054103f167896 */ /* 0x000fe20008000015 */
[----:B------:R-:W-:Y:S01]  /*11820*/  R2UR UR10, R12 ;  /* 0x000000000c0a72ca */ /* 0x000fe200000e0000 */
[----:B------:R-:W-:Y:S01]  /*11830*/  VIADD R4, R4, 0x1 ;  /* 0x0000000104047836 */ /* 0x000fe20000000000 */
[----:B------:R-:W-:Y:S01]  /*11840*/  R2UR UR12, R9 ;  /* 0x00000000090c72ca */ /* 0x000fe200000e0000 */
[----:B------:R-:W-:Y:S01]  /*11850*/  UPRMT UR36, URZ, 0x5410, UR19 ;  /* 0x000054103f247896 */ /* 0x000fe20008000013 */
[----:B------:R-:W-:Y:S01]  /*11860*/  R2UR UR34, R2 ;  /* 0x00000000022272ca */ /* 0x000fe200000e0000 */
[----:B------:R-:W-:Y:S01]  /*11870*/  ULEA UR7, UR11, UR28, 0xd ;  /* 0x0000001c0b077291 */ /* 0x000fe2000f8e683f */
[----:B------:R-:W-:Y:S01]  /*11880*/  ISETP.GT.AND P1, PT, R14, 0x1, PT ;  /* 0x000000010e00780c */ /* 0x000fe20003f24270 */
[----:B------:R-:W-:Y:S01]  /*11890*/  ULEA UR11, UR11, UR17, 0xd ;  /* 0x000000110b0b7291 */ /* 0x000fe2000f8e683f */
[----:B------:R-:W-:Y:S01]  /*118a0*/  ISETP.NE.AND P0, PT, R4, 0xe, PT ;  /* 0x0000000e0400780c */ /* 0x000fe20003f05270 */
[----:B------:R-:W-:Y:S01]  /*118b0*/  UIADD3 UR8, UR23, UR7, URZ ;  /* 0x0000000717087290 */ /* 0x000fe2000fffe03f */
[----:B------:R-:W-:Y:S01]  /*118c0*/  VIADD R12, R12, 0x20 ;  /* 0x000000200c0c7836 */ /* 0x000fe20000000000 */
[----:B------:R-:W-:Y:S01]  /*118d0*/  UIADD3.X UR7, URZ, UR31, URZ, UP0, !UPT ;  /* 0x0000001f3f077290 */ /* 0x000fe200087fe43f */
[----:B0-----:R-:W-:Y:S01]  /*118e0*/  SEL R10, RZ, 0x1, P0 ;  /* 0x00000001ff0a7807 */ /* 0x001fe20000000000 */
[----:B------:R-:W-:Y:S01]  /*118f0*/  UIADD3 UR23, UR23, UR11, URZ ;  /* 0x0000000b17177290 */ /* 0x000fe2000fffe03f */
[----:B------:R-:W-:Y:S01]  /*11900*/  SEL R4, R4, RZ, P0 ;  /* 0x000000ff04047207 */ /* 0x000fe20000000000 */
[----:B------:R-:W-:Y:S01]  /*11910*/  UIADD3.X UR33, URZ, UR31, URZ, UP1, !UPT ;  /* 0x0000001f3f217290 */ /* 0x000fe20008ffe43f */
[----:B------:R-:W-:Y:S01]  /*11920*/  LOP3.LUT R3, R3, R10, RZ, 0x3c, !PT ;  /* 0x0000000a03037212 */ /* 0x000fe200078e3cff */
[----:B------:R-:W-:Y:S01]  /*11930*/  UMOV UR14, 0x0 ;  /* 0x00000000000e7882 */ /* 0x000fe20000000000 */
[----:B------:R-:W-:Y:S01]  /*11940*/  UMOV UR15, 0x10000000 ;  /* 0x10000000000f7882 */ /* 0x000fe20000000000 */
[----:B------:R-:W-:-:S02]  /*11950*/  UMOV UR11, UR29 ;  /* 0x0000001d000b7c82 */ /* 0x000fc40008000000 */
[----:B------:R0:W-:Y:S02]  /*11960*/  UTMALDG.3D.MULTICAST [UR8], [UR6], UR22, desc[UR14] ;  /* 0x00000e08060073b4 */ /* 0x0001e40008011816 */
[----:B0-----:R-:W-:Y:S01]  /*11970*/  UMOV UR8, UR23 ;  /* 0x0000001700087c82 */ /* 0x001fe20008000000 */
[----:B------:R-:W-:Y:S02]  /*11980*/  UMOV UR11, UR34 ;  /* 0x00000022000b7c82 */ /* 0x000fe40008000000 */
[----:B------:R0:W-:Y:S02]  /*11990*/  UTMALDG.3D.MULTICAST [UR8], [UR32], UR36, desc[UR14] ;  /* 0x00000e08200073b4 */ /* 0x0001e40008011824 */
[----:B0-----:R-:W-:Y:S05]  /*119a0*/  @P1 BRA `(.L_x_563) ;  /* 0xfffffffc003c1947 */ /* 0x001fea000383ffff */
.L_x_560:
[----:B------:R-:W-:Y:S05]  /*119b0*/  BSYNC B1 ;  /* 0x0000000000017941 */ /* 0x000fea0003800000 */
.L_x_559:
[----:B------:R-:W2:Y:S01]  /*119c0*/  LDL.LU R15, [R1+0x200] ;  /* 0x00020000010f7983 */ /* 0x000ea20000300800 */
[----:B------:R-:W-:Y:S01]  /*119d0*/  LOP3.LUT P0, RZ, R8, 0xff, RZ, 0xc0, !PT ;  /* 0x000000ff08ff7812 */ /* 0x000fe2000780c0ff */
[----:B------:R-:W-:Y:S01]  /*119e0*/  VIADD R6, R6, UR18 ;  /* 0x0000001206067c36 */ /* 0x000fe20008000000 */
[----:B------:R-:W-:Y:S01]  /*119f0*/  ULDC.64 UR6, c[0x0][0x650] ;  /* 0x0001940000067ab9 */ /* 0x000fe20000000a00 */
[----:B------:R-:W3:Y:S01]  /*11a00*/  LDL.LU R13, [R1+0x204] ;  /* 0x00020400010d7983 */ /* 0x000ee20000300800 */
[----:B------:R-:W-:Y:S01]  /*11a10*/  UISETP.GE.U32.AND UP0, UPT, UR18, 0xe, UPT ;  /* 0x0000000e1200788c */ /* 0x000fe2000bf06070 */
[----:B------:R-:W-:Y:S01]  /*11a20*/  BSSY B1, `(.L_x_564) ;  /* 0x0000075000017945 */ /* 0x000fe20003800000 */
[----:B------:R-:W-:Y:S01]  /*11a30*/  IMAD.MOV.U32 R9, RZ, RZ, -0x1 ;  /* 0xffffffffff097424 */ /* 0x000fe200078e00ff */
[----:B------:R-:W-:Y:S02]  /*11a40*/  PRMT R4, RZ, 0x7610, R4 ;  /* 0x00007610ff047816 */ /* 0x000fe40000000004 */
[----:B------:R-:W-:-:S02]  /*11a50*/  PRMT R8, RZ, 0x7610, R8 ;  /* 0x00007610ff087816 */ /* 0x000fc40000000008 */
[----:B------:R-:W-:Y:S02]  /*11a60*/  PLOP3.LUT P1, PT, PT, PT, UP0, 0x80, 0x0 ;  /* 0x000000000000781c */ /* 0x000fe40003f2f008 */
[----:B------:R-:W0:Y:S01]  /*11a70*/  @P0 S2R R3, SR_CgaCtaId ;  /* 0x0000000000030919 */ /* 0x000e220000008800 */
[----:B------:R-:W-:-:S04]  /*11a80*/  @P0 MOV R2, 0x400 ;  /* 0x0000040000020802 */ /* 0x000fc80000000f00 */
[----:B0-----:R-:W-:Y:S01]  /*11a90*/  @P0 LEA R2, R3, R2, 0x18 ;  /* 0x0000000203020211 */ /* 0x001fe200078ec0ff */
[----:B------:R-:W-:-:S03]  /*11aa0*/  IMAD.U32 R3, RZ, RZ, UR18 ;  /* 0x00000012ff037e24 */ /* 0x000fc6000f8e00ff */
[----:B------:R0:W-:Y:S01]  /*11ab0*/  @P0 SYNCS.ARRIVE.TRANS64.A1T0 RZ, [R2+URZ+0xf8], RZ ;  /* 0x0000f8ff02ff09a7 */ /* 0x0001e2000810003f */
[----:B------:R-:W-:-:S04]  /*11ac0*/  ISETP.GT.U32.AND P0, PT, R6, 0xd, PT ;  /* 0x0000000d0600780c */ /* 0x000fc80003f04070 */
[----:B------:R-:W-:Y:S02]  /*11ad0*/  ISETP.LT.U32.AND P0, PT, R3, 0xe, P0 ;  /* 0x0000000e0300780c */ /* 0x000fe40000701070 */
[----:B0-----:R-:W-:-:S05]  /*11ae0*/  SHF.R.U32.HI R2, RZ, 0x1, R6 ;  /* 0x00000001ff027819 */ /* 0x001fca0000011606 */
[----:B------:R-:W-:-:S04]  /*11af0*/  IMAD.WIDE.U32 R2, R2, -0x6db6db6d, RZ ;  /* 0x9249249302027825 */ /* 0x000fc800078e00ff */
[----:B------:R-:W-:Y:S01]  /*11b00*/  IMAD.MOV.U32 R2, RZ, RZ, -0x1 ;  /* 0xffffffffff027424 */ /* 0x000fe200078e00ff */
[----:B------:R-:W-:Y:S02]  /*11b10*/  SHF.R.U32.HI R5, RZ, 0x2, R3 ;  /* 0x00000002ff057819 */ /* 0x000fe40000011603 */
[----:B------:R-:W-:-:S03]  /*11b20*/  SEL R3, RZ, 0x1, !P0 ;  /* 0x00000001ff037807 */ /* 0x000fc60004000000 */
[----:B------:R-:W-:Y:S01]  /*11b30*/  IMAD R6, R5, -0xe, R6 ;  /* 0xfffffff205067824 */ /* 0x000fe200078e0206 */
[----:B------:R-:W-:Y:S01]  /*11b40*/  LOP3.LUT R0, R0, R3, RZ, 0x3c, !PT ;  /* 0x0000000300007212 */ /* 0x000fe200078e3cff */
[----:B------:R-:W-:-:S03]  /*11b50*/  IMAD.MOV.U32 R3, RZ, RZ, -0x1 ;  /* 0xffffffffff037424 */ /* 0x000fc600078e00ff */
[----:B------:R-:W-:Y:S02]  /*11b60*/  @P1 LOP3.LUT R0, R0, 0x1, R5, 0x78, !PT ;  /* 0x0000000100001812 */ /* 0x000fe400078e7805 */
[----:B---3--:R-:W-:-:S04]  /*11b70*/  IADD3 R13, P0, R13, UR24, RZ ;  /* 0x000000180d0d7c10 */ /* 0x008fc8000ff1e0ff */
[----:B--2---:R-:W-:Y:S01]  /*11b80*/  IADD3.X R15, R15, UR20, RZ, P0, !PT ;  /* 0x000000140f0f7c10 */ /* 0x004fe200087fe4ff */
[----:B------:R0:W-:Y:S01]  /*11b90*/  STL [R1+0x204], R13 ;  /* 0x0002040d01007387 */ /* 0x0001e20000100800 */
[----:B------:R-:W-:-:S03]  /*11ba0*/  ISETP.GE.U32.AND P0, PT, R13, UR6, PT ;  /* 0x000000060d007c0c */ /* 0x000fc6000bf06070 */
[----:B------:R0:W-:Y:S01]  /*11bb0*/  STL [R1+0x200], R15 ;  /* 0x0002000f01007387 */ /* 0x0001e20000100800 */
[----:B------:R-:W-:-:S13]  /*11bc0*/  ISETP.GE.U32.AND.EX P0, PT, R15, UR7, PT, P0 ;  /* 0x000000070f007c0c */ /* 0x000fda000bf06100 */
[----:B0-----:R-:W-:Y:S05]  /*11bd0*/  @P0 BRA `(.L_x_565) ;  /* 0x0000000400640947 */ /* 0x001fea0003800000 */
[----:B------:R-:W0:Y:S01]  /*11be0*/  S2R R7, SR_CTAID.X ;  /* 0x0000000000077919 */ /* 0x000e220000002500 */
[----:B------:R-:W-:Y:S01]  /*11bf0*/  ULDC UR6, c[0x0][0x150] ;  /* 0x0000540000067ab9 */ /* 0x000fe20000000800 */
[----:B------:R-:W1:Y:S01]  /*11c00*/  LDC R4, c[0x0][0x144] ;  /* 0x00005100ff047b82 */ /* 0x000e620000000800 */
[----:B------:R-:W-:Y:S01]  /*11c10*/  UISETP.NE.AND UP0, UPT, UR46, URZ, UPT ;  /* 0x0000003f2e00728c */ /* 0x000fe2000bf05270 */
[----:B------:R-:W2:Y:S01]  /*11c20*/  S2R R5, SR_CTAID.Y ;  /* 0x0000000000057919 */ /* 0x000ea20000002600 */
[----:B------:R-:W-:-:S04]  /*11c30*/  ULDC UR9, c[0x0][0x630] ;  /* 0x00018c0000097ab9 */ /* 0x000fc80000000800 */
[----:B------:R-:W-:Y:S01]  /*11c40*/  PLOP3.LUT P0, PT, PT, PT, UP0, 0x80, 0x0 ;  /* 0x000000000000781c */ /* 0x000fe20003f0f008 */
[----:B------:R-:W3:Y:S01]  /*11c50*/  LDC R10, c[0x0][0x148] ;  /* 0x00005200ff0a7b82 */ /* 0x000ee20000000800 */
[----:B0-----:R-:W-:Y:S02]  /*11c60*/  I2FP.F32.U32 R2, R7 ;  /* 0x0000000700027245 */ /* 0x001fe40000201000 */
[----:B--2---:R-:W-:-:S03]  /*11c70*/  I2FP.F32.U32 R3, R5 ;  /* 0x0000000500037245 */ /* 0x004fc60000201000 */
[----:B------:R-:W-:Y:S01]  /*11c80*/  FMUL R2, R2, UR6 ;  /* 0x0000000602027c20 */ /* 0x000fe20008400000 */
[----:B------:R-:W-:Y:S02]  /*11c90*/  ULDC UR6, c[0x0][0x154] ;  /* 0x0000550000067ab9 */ /* 0x000fe40000000800 */
[----:B------:R-:W-:Y:S01]  /*11ca0*/  FMUL R9, R3, UR6 ;  /* 0x0000000603097c20 */ /* 0x000fe20008400000 */
[----:B------:R-:W-:Y:S02]  /*11cb0*/  ULDC.64 UR6, c[0x0][0x628] ;  /* 0x00018a0000067ab9 */ /* 0x000fe40000000a00 */
[----:B------:R-:W0:Y:S08]  /*11cc0*/  F2I.U32.TRUNC.NTZ R2, R2 ;  /* 0x0000000200027305 */ /* 0x000e30000020f000 */
[----:B------:R-:W2:Y:S01]  /*11cd0*/  F2I.U32.TRUNC.NTZ R9, R9 ;  /* 0x0000000900097305 */ /* 0x000ea2000020f000 */
[----:B0-----:R-:W-:-:S02]  /*11ce0*/  IMAD.MOV R3, RZ, RZ, -R2 ;  /* 0x000000ffff037224 */ /* 0x001fc400078e0a02 */
[----:B------:R-:W-:Y:S02]  /*11cf0*/  IMAD.MOV.U32 R2, RZ, RZ, R13 ;  /* 0x000000ffff027224 */ /* 0x000fe400078e000d */
[----:B-1----:R-:W-:Y:S02]  /*11d00*/  IMAD R7, R4, R3, R7 ;  /* 0x0000000304077224 */ /* 0x002fe400078e0207 */
[----:B--2---:R-:W-:-:S04]  /*11d10*/  IMAD.MOV R3, RZ, RZ, -R9 ;  /* 0x000000ffff037224 */ /* 0x004fc800078e0a09 */
[----:B---3--:R-:W-:Y:S01]  /*11d20*/  @P0 IMAD R7, R10, R3, R5 ;  /* 0x000000030a070224 */ /* 0x008fe200078e0205 */
[----:B------:R-:W-:Y:S01]  /*11d30*/  ISETP.NE.U32.AND P0, PT, RZ, UR6, PT ;  /* 0x00000006ff007c0c */ /* 0x000fe2000bf05070 */
[----:B------:R-:W-:-:S03]  /*11d40*/  IMAD.MOV.U32 R3, RZ, RZ, R15 ;  /* 0x000000ffff037224 */ /* 0x000fc600078e000f */
[----:B------:R-:W-:-:S13]  /*11d50*/  ISETP.NE.AND.EX P0, PT, RZ, UR7, PT, P0 ;  /* 0x00000007ff007c0c */ /* 0x000fda000bf05300 */
[----:B------:R-:W-:Y:S05]  /*11d60*/  @!P0 BRA `(.L_x_566) ;  /* 0x0000000000288947 */ /* 0x000fea0003800000 */
[----:B------:R-:W-:Y:S02]  /*11d70*/  ULDC UR8, c[0x0][0x634] ;  /* 0x00018d0000087ab9 */ /* 0x000fe40000000800 */
[----:B------:R-:W-:-:S05]  /*11d80*/  IADD3 R3, P0, R13, UR8, RZ ;  /* 0x000000080d037c10 */ /* 0x000fca000ff1e0ff */
[----:B------:R-:W-:-:S04]  /*11d90*/  IMAD.X R9, RZ, RZ, R15, P0 ;  /* 0x000000ffff097224 */ /* 0x000fc800000e060f */
[----:B------:R-:W-:-:S04]  /*11da0*/  IMAD.WIDE.U32 R4, R9, UR6, RZ ;  /* 0x0000000609047c25 */ /* 0x000fc8000f8e00ff */
[----:B------:R-:W-:-:S04]  /*11db0*/  IMAD.WIDE.U32 R4, P0, R3, UR7, R4 ;  /* 0x0000000703047c25 */ /* 0x000fc8000f800004 */
[----:B------:R-:W-:-:S04]  /*11dc0*/  IMAD.WIDE.U32 R2, R3, UR6, RZ ;  /* 0x0000000603027c25 */ /* 0x000fc8000f8e00ff */
[----:B------:R-:W-:Y:S01]  /*11dd0*/  IMAD.MOV.U32 R2, RZ, RZ, R5 ;  /* 0x000000ffff027224 */ /* 0x000fe200078e0005 */
[----:B------:R-:W-:Y:S01]  /*11de0*/  IADD3 RZ, P1, R3, R4, RZ ;  /* 0x0000000403ff7210 */ /* 0x000fe20007f3e0ff */
[----:B------:R-:W-:-:S04]  /*11df0*/  IMAD.X R3, RZ, RZ, RZ, P0 ;  /* 0x000000ffff037224 */ /* 0x000fc800000e06ff */
[----:B------:R-:W-:-:S08]  /*11e00*/  IMAD.WIDE.U32.X R2, R9, UR7, R2, P1 ;  /* 0x0000000709027c25 */ /* 0x000fd000088e0402 */
.L_x_566:
[--C-:B------:R-:W-:Y:S01]  /*11e10*/  SHF.R.U64 R9, R2, UR9, R3.reuse ;  /* 0x0000000902097c19 */ /* 0x100fe20008001203 */
[----:B------:R-:W-:Y:S01]  /*11e20*/  ULDC.64 UR6, c[0x0][0x620] ;  /* 0x0001880000067ab9 */ /* 0x000fe20000000a00 */
[----:B------:R-:W-:Y:S01]  /*11e30*/  SHF.R.U32.HI R2, RZ, UR9, R3 ;  /* 0x00000009ff027c19 */ /* 0x000fe20008011603 */
[----:B------:R-:W-:Y:S01]  /*11e40*/  IMAD.MOV.U32 R3, RZ, RZ, R15 ;  /* 0x000000ffff037224 */ /* 0x000fe200078e000f */
[----:B------:R-:W-:Y:S01]  /*11e50*/  IADD3 R11, P0, RZ, -R9, RZ ;  /* 0x80000009ff0b7210 */ /* 0x000fe20007f1e0ff */
[----:B------:R-:W-:-:S04]  /*11e60*/  ULDC.64 UR8, c[0x0][0x640] ;  /* 0x0001900000087ab9 */ /* 0x000fc80000000a00 */
[----:B------:R-:W-:Y:S01]  /*11e70*/  IMAD.X R2, RZ, RZ, ~R2, P0 ;  /* 0x000000ffff027224 */ /* 0x000fe200000e0e02 */
[----:B------:R-:W-:-:S03]  /*11e80*/  ISETP.NE.U32.AND P0, PT, RZ, UR8, PT ;  /* 0x00000008ff007c0c */ /* 0x000fc6000bf05070 */
[----:B------:R-:W-:Y:S01]  /*11e90*/  IMAD R2, R2, UR6, RZ ;  /* 0x0000000602027c24 */ /* 0x000fe2000f8e02ff */
[----:B------:R-:W-:-:S03]  /*11ea0*/  ISETP.NE.AND.EX P0, PT, RZ, UR9, PT, P0 ;  /* 0x00000009ff007c0c */ /* 0x000fc6000bf05300 */
[----:B------:R-:W-:Y:S02]  /*11eb0*/  IMAD R5, R11, UR7, R2 ;  /* 0x000000070b057c24 */ /* 0x000fe4000f8e0202 */
[----:B------:R-:W-:-:S04]  /*11ec0*/  IMAD.MOV.U32 R2, RZ, RZ, R13 ;  /* 0x000000ffff027224 */ /* 0x000fc800078e000d */
[----:B------:R-:W-:Y:S01]  /*11ed0*/  IMAD.WIDE.U32 R2, R11, UR6, R2 ;  /* 0x000000060b027c25 */ /* 0x000fe2000f8e0002 */
[----:B------:R-:W-:-:S03]  /*11ee0*/  ULDC UR6, c[0x0][0x618] ;  /* 0x0001860000067ab9 */ /* 0x000fc60000000800 */
[----:B------:R-:W-:-:S05]  /*11ef0*/  IMAD.IADD R3, R3, 0x1, R5 ;  /* 0x0000000103037824 */ /* 0x000fca00078e0205 */
[--C-:B------:R-:W-:Y:S02]  /*11f00*/  SHF.R.U64 R10, R2, UR6, R3.reuse ;  /* 0x00000006020a7c19 */ /* 0x100fe40008001203 */
[----:B------:R-:W-:Y:S01]  /*11f10*/  SHF.R.U32.HI R3, RZ, UR6, R3 ;  /* 0x00000006ff037c19 */ /* 0x000fe20008011603 */
[----:B------:R-:W-:-:S03]  /*11f20*/  ULDC UR6, c[0x0][0x608] ;  /* 0x0001820000067ab9 */ /* 0x000fc60000000800 */
[--C-:B------:R-:W-:Y:S02]  /*11f30*/  SHF.R.U64 R12, R10, UR6, R3.reuse ;  /* 0x000000060a0c7c19 */ /* 0x100fe40008001203 */
[----:B------:R-:W-:Y:S01]  /*11f40*/  SHF.R.U32.HI R3, RZ, UR6, R3 ;  /* 0x00000006ff037c19 */ /* 0x000fe20008011603 */
[----:B------:R-:W-:-:S03]  /*11f50*/  ULDC UR6, c[0x0][0x658] ;  /* 0x0001960000067ab9 */ /* 0x000fc60000000800 */
[--C-:B------:R-:W-:Y:S02]  /*11f60*/  SHF.R.U64 R11, R12, UR6, R3.reuse ;  /* 0x000000060c0b7c19 */ /* 0x100fe40008001203 */
[----:B------:R-:W-:-:S03]  /*11f70*/  SHF.R.U32.HI R13, RZ, UR6, R3 ;  /* 0x00000006ff0d7c19 */ /* 0x000fc60008011603 */
[----:B------:R-:W-:Y:S02]  /*11f80*/  IMAD.MOV.U32 R2, RZ, RZ, R11 ;  /* 0x000000ffff027224 */ /* 0x000fe400078e000b */
[----:B------:R-:W-:Y:S01]  /*11f90*/  IMAD.MOV.U32 R3, RZ, RZ, R13 ;  /* 0x000000ffff037224 */ /* 0x000fe200078e000d */
[----:B------:R-:W-:Y:S06]  /*11fa0*/  @!P0 BRA `(.L_x_567) ;  /* 0x0000000000288947 */ /* 0x000fec0003800000 */
        /* <DEDUP_REMOVED lines=10> */
.L_x_567:
[----:B------:R-:W-:Y:S01]  /*12050*/  ULDC UR6, c[0x0][0x648] ;  /* 0x0001920000067ab9 */ /* 0x000fe20000000800 */
[----:B------:R-:W-:Y:S01]  /*12060*/  LOP3.LUT R12, R12, UR16, RZ, 0xc0, !PT ;  /* 0x000000100c0c7c12 */ /* 0x000fe2000f8ec0ff */
[----:B------:R-:W-:Y:S01]  /*12070*/  UISETP.NE.AND UP0, UPT, UR46, URZ, UPT ;  /* 0x0000003f2e00728c */ /* 0x000fe2000bf05270 */
[----:B------:R-:W-:Y:S01]  /*12080*/  SHF.R.U64 R3, R2, UR6, R3 ;  /* 0x0000000602037c19 */ /* 0x000fe20008001203 */
[----:B------:R-:W-:Y:S01]  /*12090*/  ULDC UR6, c[0x0][0x638] ;  /* 0x00018e0000067ab9 */ /* 0x000fe20000000800 */
[----:B------:R-:W-:-:S03]  /*120a0*/  IMAD.MOV.U32 R4, RZ, RZ, 0x1 ;  /* 0x00000001ff047424 */ /* 0x000fc600078e00ff */
[----:B------:R-:W-:Y:S01]  /*120b0*/  IMAD.MOV R2, RZ, RZ, -R3 ;  /* 0x000000ffff027224 */ /* 0x000fe200078e0a03 */
[----:B------:R-:W-:Y:S01]  /*120c0*/  PLOP3.LUT P0, PT, PT, PT, UP0, 0x40, 0x0 ;  /* 0x000000000000781c */ /* 0x000fe20003f0e808 */
[----:B------:R-:W-:Y:S01]  /*120d0*/  IMAD R12, R3, UR5, R12 ;  /* 0x00000005030c7c24 */ /* 0x000fe2000f8e020c */
[----:B------:R-:W-:Y:S01]  /*120e0*/  PLOP3.LUT P1, PT, PT, PT, UP0, 0x40, 0x0 ;  /* 0x000000000000781c */ /* 0x000fe20003f2e808 */
[----:B------:R-:W-:Y:S01]  /*120f0*/  IMAD R11, R2, UR6, R11 ;  /* 0x00000006020b7c24 */ /* 0x000fe2000f8e020b */
[----:B------:R-:W-:Y:S01]  /*12100*/  ULDC UR6, c[0x0][0x610] ;  /* 0x0001840000067ab9 */ /* 0x000fe20000000800 */
[----:B------:R-:W-:Y:S01]  /*12110*/  LOP3.LUT R2, R10, UR4, RZ, 0xc0, !PT ;  /* 0x000000040a027c12 */ /* 0x000fe2000f8ec0ff */
[----:B------:R-:W-:Y:S01]  /*12120*/  IMAD R7, R12, UR6, R7 ;  /* 0x000000060c077c24 */ /* 0x000fe2000f8e0207 */
[----:B------:R-:W-:-:S03]  /*12130*/  ULDC UR6, c[0x0][0x600] ;  /* 0x0001800000067ab9 */ /* 0x000fc60000000800 */
[----:B------:R-:W-:-:S05]  /*12140*/  IMAD R2, R11, UR6, R2 ;  /* 0x000000060b027c24 */ /* 0x000fca000f8e0202 */
[----:B------:R-:W-:Y:S02]  /*12150*/  SEL R3, R2, R7, P0 ;  /* 0x0000000702037207 */ /* 0x000fe40000000000 */
[----:B------:R-:W-:-:S07]  /*12160*/  SEL R2, R7, R2, P1 ;  /* 0x0000000207027207 */ /* 0x000fce0000800000 */
.L_x_565:
[----:B------:R-:W-:Y:S05]  /*12170*/  BSYNC B1 ;  /* 0x0000000000017941 */ /* 0x000fea0003800000 */
.L_x_564:
[----:B------:R-:W-:-:S13]  /*12180*/  LOP3.LUT P0, RZ, R4, 0xff, RZ, 0xc0, !PT ;  /* 0x000000ff04ff7812 */ /* 0x000fda000780c0ff */
[----:B------:R-:W-:Y:S05]  /*12190*/  @P0 BRA `(.L_x_568) ;  /* 0xfffffff400080947 */ /* 0x000fea000383ffff */
[----:B------:R-:W-:Y:S05]  /*121a0*/  BSYNC B0 ;  /* 0x0000000000007941 */ /* 0x000fea0003800000 */
.L_x_557:
[----:B------:R-:W-:-:S03]  /*121b0*/  UMOV UR6, 0xffffffff ;  /* 0xffffffff00067882 */ /* 0x000fc60000000000 */
[----:B------:R-:W-:Y:S05]  /*121c0*/  BRA.DIV UR6, `(.L_x_569) ;  /* 0x0000000a06807947 */ /* 0x000fea000b800000 */
[----:B------:R-:W-:-:S13]  /*121d0*/  ELECT P6, URZ, PT ;  /* 0x00000000003f782f */ /* 0x000fda00038c0000 */
.L_x_593:
[----:B------:R-:W-:Y:S04]  /*121e0*/  BSSY B0, `(.L_x_570) ;  /* 0x0000086000007945 */ /* 0x000fe80003800000 */
[----:B------:R-:W-:Y:S05]  /*121f0*/  @!P6 BRA `(.L_x_571) ;  /* 0x000000080010e947 */ /* 0x000fea0003800000 */
[----:B------:R-:W-:-:S04]  /*12200*/  ULOP3.LUT UR6, UR40, 0x2, URZ, 0xfc, !UPT ;  /* 0x0000000228067892 */ /* 0x000fc8000f8efc3f */
[----:B------:R-:W-:-:S06]  /*12210*/  UISETP.NE.AND UP0, UPT, UR6, 0x3, UPT ;  /* 0x000000030600788c */ /* 0x000fcc000bf05270 */
[----:B------:R-:W-:-:S13]  /*12220*/  PLOP3.LUT P0, PT, PT, PT, UP0, 0x80, 0x0 ;  /* 0x000000000000781c */ /* 0x000fda0003f0f008 */
[----:B------:R-:W-:Y:S05]  /*12230*/  @!P0 BRA `(.L_x_572) ;  /* 0x0000000000048947 */ /* 0x000fea0003800000 */
[----:B------:R-:W-:Y:S01]  /*12240*/  BPT.TRAP 0x1 ;  /* 0x000000040000795c */ /* 0x000fe20000300000 */
.L_x_572:
[----:B------:R-:W0:Y:S01]  /*12250*/  S2R R3, SR_CgaCtaId ;  /* 0x0000000000037919 */ /* 0x000e220000008800 */
[----:B------:R-:W-:-:S04]  /*12260*/  MOV R2, 0x400 ;  /* 0x0000040000027802 */ /* 0x000fc80000000f00 */
[----:B0-----:R-:W-:Y:S02]  /*12270*/  LEA R3, R3, R2, 0x18 ;  /* 0x0000000203037211 */ /* 0x001fe400078ec0ff */
[----:B------:R-:W-:-:S03]  /*12280*/  SHF.L.U32 R2, R0, 0x1f, RZ ;  /* 0x0000001f00027819 */ /* 0x000fc600000006ff */
[----:B------:R-:W-:-:S04]  /*12290*/  VIADD R3, R3, 0x70 ;  /* 0x0000007003037836 */ /* 0x000fc80000000000 */
[----:B------:R-:W-:-:S04]  /*122a0*/  IMAD R5, R6, 0x8, R3 ;  /* 0x0000000806057824 */ /* 0x000fc800078e0203 */
[----:B------:R-:W0:Y:S02]  /*122b0*/  SYNCS.PHASECHK.TRANS64.TRYWAIT P0, [R5+URZ], R2 ;  /* 0x00000002050075a7 */ /* 0x000e24000800017f */
[----:B0-----:R-:W-:Y:S05]  /*122c0*/  @!P0 BRA `(.L_x_573) ;  /* 0x0000000800608947 */ /* 0x001fea0003800000 */
.L_x_594:
[----:B------:R-:W-:-:S05]  /*122d0*/  VIADD R6, R6, 0x1 ;  /* 0x0000000106067836 */ /* 0x000fca0000000000 */
[----:B------:R-:W-:-:S04]  /*122e0*/  ISETP.NE.AND P0, PT, R6, 0xe, PT ;  /* 0x0000000e0600780c */ /* 0x000fc80003f05270 */
[----:B0-----:R-:W-:Y:S02]  /*122f0*/  SEL R5, RZ, 0x1, P0 ;  /* 0x00000001ff057807 */ /* 0x001fe40000000000 */
[----:B------:R-:W-:Y:S02]  /*12300*/  SEL R6, R6, RZ, P0 ;  /* 0x000000ff06067207 */ /* 0x000fe40000000000 */
[----:B------:R-:W-:-:S03]  /*12310*/  LOP3.LUT R5, R0, R5, RZ, 0x3c, !PT ;  /* 0x0000000500057212 */ /* 0x000fc600078e3cff */
[----:B------:R-:W-:Y:S01]  /*12320*/  IMAD R7, R6, 0x8, R3 ;  /* 0x0000000806077824 */ /* 0x000fe200078e0203 */
[----:B------:R-:W-:-:S04]  /*12330*/  SHF.L.U32 R0, R5, 0x1f, RZ ;  /* 0x0000001f05007819 */ /* 0x000fc800000006ff */
[----:B------:R-:W0:Y:S02]  /*12340*/  SYNCS.PHASECHK.TRANS64.TRYWAIT P0, [R7+URZ], R0 ;  /* 0x00000000070075a7 */ /* 0x000e24000800017f */
[----:B0-----:R-:W-:Y:S05]  /*12350*/  @!P0 BRA `(.L_x_574) ;  /* 0x0000000800508947 */ /* 0x001fea0003800000 */
.L_x_595:
[----:B0-----:R-:W-:-:S05]  /*12360*/  VIADD R0, R6, 0x1 ;  /* 0x0000000106007836 */ /* 0x001fca0000000000 */
[----:B------:R-:W-:-:S04]  /*12370*/  ISETP.NE.AND P0, PT, R0, 0xe, PT ;  /* 0x0000000e0000780c */ /* 0x000fc80003f05270 */
[----:B------:R-:W-:Y:S02]  /*12380*/  SEL R2, RZ, 0x1, P0 ;  /* 0x00000001ff027807 */ /* 0x000fe40000000000 */
[----:B------:R-:W-:Y:S02]  /*12390*/  SEL R4, R0, RZ, P0 ;  /* 0x000000ff00047207 */ /* 0x000fe40000000000 */
[----:B------:R-:W-:-:S03]  /*123a0*/  LOP3.LUT R5, R5, R2, RZ, 0x3c, !PT ;  /* 0x0000000205057212 */ /* 0x000fc600078e3cff */
[----:B------:R-:W-:Y:S01]  /*123b0*/  IMAD R7, R4, 0x8, R3 ;  /* 0x0000000804077824 */ /* 0x000fe200078e0203 */
[----:B------:R-:W-:-:S04]  /*123c0*/  SHF.L.U32 R0, R5, 0x1f, RZ ;  /* 0x0000001f05007819 */ /* 0x000fc800000006ff */
[----:B------:R-:W0:Y:S02]  /*123d0*/  SYNCS.PHASECHK.TRANS64.TRYWAIT P0, [R7+URZ], R0 ;  /* 0x00000000070075a7 */ /* 0x000e24000800017f */
[----:B0-----:R-:W-:Y:S05]  /*123e0*/  @!P0 BRA `(.L_x_575) ;  /* 0x0000000800408947 */ /* 0x001fea0003800000 */
.L_x_596:
        /* <DEDUP_REMOVED lines=9> */
.L_x_597:
        /* <DEDUP_REMOVED lines=9> */
.L_x_598:
        /* <DEDUP_REMOVED lines=9> */
.L_x_599:
        /* <DEDUP_REMOVED lines=9> */
.L_x_600:
        /* <DEDUP_REMOVED lines=9> */
.L_x_601:
        /* <DEDUP_REMOVED lines=9> */
.L_x_602:
        /* <DEDUP_REMOVED lines=9> */
.L_x_603:
        /* <DEDUP_REMOVED lines=9> */
.L_x_604:
        /* <DEDUP_REMOVED lines=9> */
.L_x_605:
        /* <DEDUP_REMOVED lines=9> */
.L_x_606:
[----:B0-----:R-:W-:-:S05]  /*12990*/  VIADD R0, R4, 0x1 ;  /* 0x0000000104007836 */ /* 0x001fca0000000000 */
[----:B------:R-:W-:-:S04]  /*129a0*/  ISETP.NE.AND P0, PT, R0, 0xe, PT ;  /* 0x0000000e0000780c */ /* 0x000fc80003f05270 */
[----:B------:R-:W-:Y:S02]  /*129b0*/  SEL R2, RZ, 0x1, P0 ;  /* 0x00000001ff027807 */ /* 0x000fe40000000000 */
[----:B------:R-:W-:Y:S02]  /*129c0*/  SEL R0, R0, RZ, P0 ;  /* 0x000000ff00007207 */ /* 0x000fe40000000000 */
[----:B------:R-:W-:-:S03]  /*129d0*/  LOP3.LUT R2, R5, R2, RZ, 0x3c, !PT ;  /* 0x0000000205027212 */ /* 0x000fc600078e3cff */
[----:B------:R-:W-:Y:S01]  /*129e0*/  IMAD R3, R0, 0x8, R3 ;  /* 0x0000000800037824 */ /* 0x000fe200078e0203 */
[----:B------:R-:W-:-:S07]  /*129f0*/  SHF.L.U32 R0, R2, 0x1f, RZ ;  /* 0x0000001f02007819 */ /* 0x000fce00000006ff */
.L_x_586:
[----:B0-----:R0:W1:Y:S02]  /*12a00*/  SYNCS.PHASECHK.TRANS64.TRYWAIT P0, [R3+URZ], R0 ;  /* 0x00000000030075a7 */ /* 0x001064000800017f */
[----:B-1----:R-:W-:Y:S05]  /*12a10*/  @!P0 NANOSLEEP.SYNCS 0x989680 ;  /* 0x009896800000895d */ /* 0x002fea0003900000 */
[----:B------:R-:W1:Y:S02]  /*12a20*/  @!P0 SYNCS.PHASECHK.TRANS64 P0, [R3+URZ], R0 ;  /* 0x00000000030085a7 */ /* 0x000e64000800007f */
[----:B-1----:R-:W-:Y:S05]  /*12a30*/  @!P0 BRA `(.L_x_586) ;  /* 0xfffffffc00f08947 */ /* 0x002fea000383ffff */
.L_x_571:
[----:B------:R-:W-:Y:S05]  /*12a40*/  BSYNC B0 ;  /* 0x0000000000007941 */ /* 0x000fea0003800000 */
.L_x_570:
[----:B------:R-:W-:Y:S05]  /*12a50*/  EXIT ;  /* 0x000000000000794d */ /* 0x000fea0003800000 */
.L_x_22:
[----:B--2---:R2:W3:Y:S02]  /*12a60*/  SYNCS.PHASECHK.TRANS64.TRYWAIT P1, [R3+URZ], R2 ;  /* 0x00000002030075a7 */ /* 0x0044e4000802017f */
[----:B---3--:R-:W-:Y:S05]  /*12a70*/  @!P1 NANOSLEEP.SYNCS 0x989680 ;  /* 0x009896800000995d */ /* 0x008fea0003900000 */
[----:B------:R-:W3:Y:S02]  /*12a80*/  @!P1 SYNCS.PHASECHK.TRANS64 P1, [R3+URZ], R2 ;  /* 0x00000002030095a7 */ /* 0x000ee4000802007f */
[----:B---3--:R-:W-:Y:S05]  /*12a90*/  @!P1 BRA `(.L_x_22) ;  /* 0xfffffffc00f09947 */ /* 0x008fea000383ffff */
[----:B------:R-:W-:Y:S05]  /*12aa0*/  BRA `(.L_x_21) ;  /* 0xfffffeec00747947 */ /* 0x000fea000383ffff */
.L_x_27:
[----:B-1----:R1:W2:Y:S02]  /*12ab0*/  SYNCS.PHASECHK.TRANS64.TRYWAIT P1, [R5+URZ], R6 ;  /* 0x00000006050075a7 */ /* 0x0022a4000802017f */
[----:B--2---:R-:W-:Y:S05]  /*12ac0*/  @!P1 NANOSLEEP.SYNCS 0x989680 ;  /* 0x009896800000995d */ /* 0x004fea0003900000 */
[----:B------:R-:W2:Y:S02]  /*12ad0*/  @!P1 SYNCS.PHASECHK.TRANS64 P1, [R5+URZ], R6 ;  /* 0x00000006050095a7 */ /* 0x000ea4000802007f */
[----:B--2---:R-:W-:Y:S05]  /*12ae0*/  @!P1 BRA `(.L_x_27) ;  /* 0xfffffffc00f09947 */ /* 0x004fea000383ffff */
[----:B------:R-:W-:Y:S05]  /*12af0*/  BRA `(.L_x_26) ;  /* 0xfffffef400187947 */ /* 0x000fea000383ffff */
.L_x_558:
[----:B------:R-:W-:Y:S01]  /*12b00*/  BSSY B1, `(.L_x_587) ;  /* 0x0000006000017945 */ /* 0x000fe20003800000 */
[----:B------:R-:W-:-:S07]  /*12b10*/  IMAD.MOV.U32 R15, RZ, RZ, -0x1 ;  /* 0xffffffffff0f7424 */ /* 0x000fce00078e00ff */
[----:B------:R-:W-:Y:S05]  /*12b20*/  WARPSYNC.COLLECTIVE R15, `(.L_x_588) ;  /* 0x000000000f0c7348 */ /* 0x000fea0003c00000 */
[----:B------:R-:W-:Y:S02]  /*12b30*/  ELECT P6, UR62, PT ;  /* 0x00000000003e782f */ /* 0x000fe400038c0000 */
[----:B------:R-:W-:Y:S01]  /*12b40*/  MOV R14, UR62 ;  /* 0x0000003e000e7c02 */ /* 0x000fe20008000f00 */
[----:B------:R-:W-:Y:S10]  /*12b50*/  ENDCOLLECTIVE ;  /* 0x000000000000791b */ /* 0x000ff40003800000 */
.L_x_588:
[----:B------:R-:W-:Y:S05]  /*12b60*/  BSYNC B1 ;  /* 0x0000000000017941 */ /* 0x000fea0003800000 */
.L_x_587:
[----:B------:R-:W-:Y:S05]  /*12b70*/  BRA `(.L_x_589) ;  /* 0xffffffe8009c7947 */ /* 0x000fea000383ffff */
.L_x_561:
[----:B0-----:R0:W2:Y:S02]  /*12b80*/  SYNCS.PHASECHK.TRANS64.TRYWAIT P0, [R10+URZ+0x70], R5 ;  /* 0x000070050a0075a7 */ /* 0x0010a4000800017f */
[----:B--2---:R-:W-:Y:S05]  /*12b90*/  @!P0 NANOSLEEP.SYNCS 0x989680 ;  /* 0x009896800000895d */ /* 0x004fea0003900000 */
[----:B------:R-:W2:Y:S02]  /*12ba0*/  @!P0 SYNCS.PHASECHK.TRANS64 P0, [R10+URZ+0x70], R5 ;  /* 0x000070050a0085a7 */ /* 0x000ea4000800007f */
[----:B--2---:R-:W-:Y:S05]  /*12bb0*/  @!P0 BRA `(.L_x_561) ;  /* 0xfffffffc00f08947 */ /* 0x004fea000383ffff */
[----:B------:R-:W-:Y:S05]  /*12bc0*/  BRA `(.L_x_590) ;  /* 0xffffffe800dc7947 */ /* 0x000fea000383ffff */
.L_x_569:
[----:B------:R-:W-:Y:S01]  /*12bd0*/  BSSY B0, `(.L_x_591) ;  /* 0x0000006000007945 */ /* 0x000fe20003800000 */
[----:B------:R-:W-:-:S07]  /*12be0*/  IMAD.MOV.U32 R15, RZ, RZ, -0x1 ;  /* 0xffffffffff0f7424 */ /* 0x000fce00078e00ff */
[----:B------:R-:W-:Y:S05]  /*12bf0*/  WARPSYNC.COLLECTIVE R15, `(.L_x_592) ;  /* 0x000000000f0c7348 */ /* 0x000fea0003c00000 */
[----:B------:R-:W-:Y:S02]  /*12c00*/  ELECT P6, UR62, PT ;  /* 0x00000000003e782f */ /* 0x000fe400038c0000 */
[----:B------:R-:W-:Y:S01]  /*12c10*/  MOV R14, UR62 ;  /* 0x0000003e000e7c02 */ /* 0x000fe20008000f00 */
[----:B------:R-:W-:Y:S10]  /*12c20*/  ENDCOLLECTIVE ;  /* 0x000000000000791b */ /* 0x000ff40003800000 */
.L_x_592:
[----:B------:R-:W-:Y:S05]  /*12c30*/  BSYNC B0 ;  /* 0x0000000000007941 */ /* 0x000fea0003800000 */
.L_x_591:
[----:B------:R-:W-:Y:S05]  /*12c40*/  BRA `(.L_x_593) ;  /* 0xfffffff400647947 */ /* 0x000fea000383ffff */
.L_x_573:
[----:B0-----:R0:W1:Y:S02]  /*12c50*/  SYNCS.PHASECHK.TRANS64.TRYWAIT P0, [R5+URZ], R2 ;  /* 0x00000002050075a7 */ /* 0x001064000800017f */
[----:B-1----:R-:W-:Y:S05]  /*12c60*/  @!P0 NANOSLEEP.SYNCS 0x989680 ;  /* 0x009896800000895d */ /* 0x002fea0003900000 */
[----:B------:R-:W1:Y:S02]  /*12c70*/  @!P0 SYNCS.PHASECHK.TRANS64 P0, [R5+URZ], R2 ;  /* 0x00000002050085a7 */ /* 0x000e64000800007f */
[----:B-1----:R-:W-:Y:S05]  /*12c80*/  @!P0 BRA `(.L_x_573) ;  /* 0xfffffffc00f08947 */ /* 0x002fea000383ffff */
[----:B------:R-:W-:Y:S05]  /*12c90*/  BRA `(.L_x_594) ;  /* 0xfffffff4008c7947 */ /* 0x000fea000383ffff */
.L_x_574:
[----:B0-----:R0:W1:Y:S02]  /*12ca0*/  SYNCS.PHASECHK.TRANS64.TRYWAIT P0, [R7+URZ], R0 ;  /* 0x00000000070075a7 */ /* 0x001064000800017f */
[----:B-1----:R-:W-:Y:S05]  /*12cb0*/  @!P0 NANOSLEEP.SYNCS 0x989680 ;  /* 0x009896800000895d */ /* 0x002fea0003900000 */
[----:B------:R-:W1:Y:S02]  /*12cc0*/  @!P0 SYNCS.PHASECHK.TRANS64 P0, [R7+URZ], R0 ;  /* 0x00000000070085a7 */ /* 0x000e64000800007f */
[----:B-1----:R-:W-:Y:S05]  /*12cd0*/  @!P0 BRA `(.L_x_574) ;  /* 0xfffffffc00f08947 */ /* 0x002fea000383ffff */
[----:B------:R-:W-:Y:S05]  /*12ce0*/  BRA `(.L_x_595) ;  /* 0xfffffff4009c7947 */ /* 0x000fea000383ffff */
.L_x_575:
[----:B0-----:R0:W1:Y:S02]  /*12cf0*/  SYNCS.PHASECHK.TRANS64.TRYWAIT P0, [R7+URZ], R0 ;  /* 0x00000000070075a7 */ /* 0x001064000800017f */
[----:B-1----:R-:W-:Y:S05]  /*12d00*/  @!P0 NANOSLEEP.SYNCS 0x989680 ;  /* 0x009896800000895d */ /* 0x002fea0003900000 */
[----:B------:R-:W1:Y:S02]  /*12d10*/  @!P0 SYNCS.PHASECHK.TRANS64 P0, [R7+URZ], R0 ;  /* 0x00000000070085a7 */ /* 0x000e64000800007f */
[----:B-1----:R-:W-:Y:S05]  /*12d20*/  @!P0 BRA `(.L_x_575) ;  /* 0xfffffffc00f08947 */ /* 0x002fea000383ffff */
[----:B------:R-:W-:Y:S05]  /*12d30*/  BRA `(.L_x_596) ;  /* 0xfffffff400ac7947 */ /* 0x000fea000383ffff */
.L_x_576:
[----:B0-----:R0:W1:Y:S02]  /*12d40*/  SYNCS.PHASECHK.TRANS64.TRYWAIT P0, [R7+URZ], R0 ;  /* 0x00000000070075a7 */ /* 0x001064000800017f */
[----:B-1----:R-:W-:Y:S05]  /*12d50*/  @!P0 NANOSLEEP.SYNCS 0x989680 ;  /* 0x009896800000895d */ /* 0x002fea0003900000 */
[----:B------:R-:W1:Y:S02]  /*12d60*/  @!P0 SYNCS.PHASECHK.TRANS64 P0, [R7+URZ], R0 ;  /* 0x00000000070085a7 */ /* 0x000e64000800007f */
[----:B-1----:R-:W-:Y:S05]  /*12d70*/  @!P0 BRA `(.L_x_576) ;  /* 0xfffffffc00f08947 */ /* 0x002fea000383ffff */
[----:B------:R-:W-:Y:S05]  /*12d80*/  BRA `(.L_x_597) ;  /* 0xfffffff400bc7947 */ /* 0x000fea000383ffff */
.L_x_577:
[----:B0-----:R0:W1:Y:S02]  /*12d90*/  SYNCS.PHASECHK.TRANS64.TRYWAIT P0, [R7+URZ], R0 ;  /* 0x00000000070075a7 */ /* 0x001064000800017f */
[----:B-1----:R-:W-:Y:S05]  /*12da0*/  @!P0 NANOSLEEP.SYNCS 0x989680 ;  /* 0x009896800000895d */ /* 0x002fea0003900000 */
[----:B------:R-:W1:Y:S02]  /*12db0*/  @!P0 SYNCS.PHASECHK.TRANS64 P0, [R7+URZ], R0 ;  /* 0x00000000070085a7 */ /* 0x000e64000800007f */
[----:B-1----:R-:W-:Y:S05]  /*12dc0*/  @!P0 BRA `(.L_x_577) ;  /* 0xfffffffc00f08947 */ /* 0x002fea000383ffff */
[----:B------:R-:W-:Y:S05]  /*12dd0*/  BRA `(.L_x_598) ;  /* 0xfffffff400cc7947 */ /* 0x000fea000383ffff */
.L_x_578:
[----:B0-----:R0:W1:Y:S02]  /*12de0*/  SYNCS.PHASECHK.TRANS64.TRYWAIT P0, [R7+URZ], R0 ;  /* 0x00000000070075a7 */ /* 0x001064000800017f */
[----:B-1----:R-:W-:Y:S05]  /*12df0*/  @!P0 NANOSLEEP.SYNCS 0x989680 ;  /* 0x009896800000895d */ /* 0x002fea0003900000 */
[----:B------:R-:W1:Y:S02]  /*12e00*/  @!P0 SYNCS.PHASECHK.TRANS64 P0, [R7+URZ], R0 ;  /* 0x00000000070085a7 */ /* 0x000e64000800007f */
[----:B-1----:R-:W-:Y:S05]  /*12e10*/  @!P0 BRA `(.L_x_578) ;  /* 0xfffffffc00f08947 */ /* 0x002fea000383ffff */
[----:B------:R-:W-:Y:S05]  /*12e20*/  BRA `(.L_x_599) ;  /* 0xfffffff400dc7947 */ /* 0x000fea000383ffff */
.L_x_579:
[----:B0-----:R0:W1:Y:S02]  /*12e30*/  SYNCS.PHASECHK.TRANS64.TRYWAIT P0, [R7+URZ], R0 ;  /* 0x00000000070075a7 */ /* 0x001064000800017f */
[----:B-1----:R-:W-:Y:S05]  /*12e40*/  @!P0 NANOSLEEP.SYNCS 0x989680 ;  /* 0x009896800000895d */ /* 0x002fea0003900000 */
[----:B------:R-:W1:Y:S02]  /*12e50*/  @!P0 SYNCS.PHASECHK.TRANS64 P0, [R7+URZ], R0 ;  /* 0x00000000070085a7 */ /* 0x000e64000800007f */
[----:B-1----:R-:W-:Y:S05]  /*12e60*/  @!P0 BRA `(.L_x_579) ;  /* 0xfffffffc00f08947 */ /* 0x002fea000383ffff */
[----:B------:R-:W-:Y:S05]  /*12e70*/  BRA `(.L_x_600) ;  /* 0xfffffff400ec7947 */ /* 0x000fea000383ffff */
.L_x_580:
[----:B0-----:R0:W1:Y:S02]  /*12e80*/  SYNCS.PHASECHK.TRANS64.TRYWAIT P0, [R7+URZ], R0 ;  /* 0x00000000070075a7 */ /* 0x001064000800017f */
[----:B-1----:R-:W-:Y:S05]  /*12e90*/  @!P0 NANOSLEEP.SYNCS 0x989680 ;  /* 0x009896800000895d */ /* 0x002fea0003900000 */
[----:B------:R-:W1:Y:S02]  /*12ea0*/  @!P0 SYNCS.PHASECHK.TRANS64 P0, [R7+URZ], R0 ;  /* 0x00000000070085a7 */ /* 0x000e64000800007f */
[----:B-1----:R-:W-:Y:S05]  /*12eb0*/  @!P0 BRA `(.L_x_580) ;  /* 0xfffffffc00f08947 */ /* 0x002fea000383ffff */
[----:B------:R-:W-:Y:S05]  /*12ec0*/  BRA `(.L_x_601) ;  /* 0xfffffff400fc7947 */ /* 0x000fea000383ffff */
.L_x_581:
[----:B0-----:R0:W1:Y:S02]  /*12ed0*/  SYNCS.PHASECHK.TRANS64.TRYWAIT P0, [R7+URZ], R0 ;  /* 0x00000000070075a7 */ /* 0x001064000800017f */
[----:B-1----:R-:W-:Y:S05]  /*12ee0*/  @!P0 NANOSLEEP.SYNCS 0x989680 ;  /* 0x009896800000895d */ /* 0x002fea0003900000 */
[----:B------:R-:W1:Y:S02]  /*12ef0*/  @!P0 SYNCS.PHASECHK.TRANS64 P0, [R7+URZ], R0 ;  /* 0x00000000070085a7 */ /* 0x000e64000800007f */
[----:B-1----:R-:W-:Y:S05]  /*12f00*/  @!P0 BRA `(.L_x_581) ;  /* 0xfffffffc00f08947 */ /* 0x002fea000383ffff */
[----:B------:R-:W-:Y:S05]  /*12f10*/  BRA `(.L_x_602) ;  /* 0xfffffff8000c7947 */ /* 0x000fea000383ffff */
.L_x_582:
[----:B0-----:R0:W1:Y:S02]  /*12f20*/  SYNCS.PHASECHK.TRANS64.TRYWAIT P0, [R7+URZ], R0 ;  /* 0x00000000070075a7 */ /* 0x001064000800017f */
[----:B-1----:R-:W-:Y:S05]  /*12f30*/  @!P0 NANOSLEEP.SYNCS 0x989680 ;  /* 0x009896800000895d */ /* 0x002fea0003900000 */
[----:B------:R-:W1:Y:S02]  /*12f40*/  @!P0 SYNCS.PHASECHK.TRANS64 P0, [R7+URZ], R0 ;  /* 0x00000000070085a7 */ /* 0x000e64000800007f */
[----:B-1----:R-:W-:Y:S05]  /*12f50*/  @!P0 BRA `(.L_x_582) ;  /* 0xfffffffc00f08947 */ /* 0x002fea000383ffff */
[----:B------:R-:W-:Y:S05]  /*12f60*/  BRA `(.L_x_603) ;  /* 0xfffffff8001c7947 */ /* 0x000fea000383ffff */
.L_x_583:
[----:B0-----:R0:W1:Y:S02]  /*12f70*/  SYNCS.PHASECHK.TRANS64.TRYWAIT P0, [R7+URZ], R0 ;  /* 0x00000000070075a7 */ /* 0x001064000800017f */
[----:B-1----:R-:W-:Y:S05]  /*12f80*/  @!P0 NANOSLEEP.SYNCS 0x989680 ;  /* 0x009896800000895d */ /* 0x002fea0003900000 */
[----:B------:R-:W1:Y:S02]  /*12f90*/  @!P0 SYNCS.PHASECHK.TRANS64 P0, [R7+URZ], R0 ;  /* 0x00000000070085a7 */ /* 0x000e64000800007f */
[----:B-1----:R-:W-:Y:S05]  /*12fa0*/  @!P0 BRA `(.L_x_583) ;  /* 0xfffffffc00f08947 */ /* 0x002fea000383ffff */
[----:B------:R-:W-:Y:S05]  /*12fb0*/  BRA `(.L_x_604) ;  /* 0xfffffff8002c7947 */ /* 0x000fea000383ffff */
.L_x_584:
[----:B0-----:R0:W1:Y:S02]  /*12fc0*/  SYNCS.PHASECHK.TRANS64.TRYWAIT P0, [R7+URZ], R0 ;  /* 0x00000000070075a7 */ /* 0x001064000800017f */
[----:B-1----:R-:W-:Y:S05]  /*12fd0*/  @!P0 NANOSLEEP.SYNCS 0x989680 ;  /* 0x009896800000895d */ /* 0x002fea0003900000 */
[----:B------:R-:W1:Y:S02]  /*12fe0*/  @!P0 SYNCS.PHASECHK.TRANS64 P0, [R7+URZ], R0 ;  /* 0x00000000070085a7 */ /* 0x000e64000800007f */
[----:B-1----:R-:W-:Y:S05]  /*12ff0*/  @!P0 BRA `(.L_x_584) ;  /* 0xfffffffc00f08947 */ /* 0x002fea000383ffff */
[----:B------:R-:W-:Y:S05]  /*13000*/  BRA `(.L_x_605) ;  /* 0xfffffff8003c7947 */ /* 0x000fea000383ffff */
.L_x_585:
[----:B0-----:R0:W1:Y:S02]  /*13010*/  SYNCS.PHASECHK.TRANS64.TRYWAIT P0, [R7+URZ], R0 ;  /* 0x00000000070075a7 */ /* 0x001064000800017f */
[----:B-1----:R-:W-:Y:S05]  /*13020*/  @!P0 NANOSLEEP.SYNCS 0x989680 ;  /* 0x009896800000895d */ /* 0x002fea0003900000 */
[----:B------:R-:W1:Y:S02]  /*13030*/  @!P0 SYNCS.PHASECHK.TRANS64 P0, [R7+URZ], R0 ;  /* 0x00000000070085a7 */ /* 0x000e64000800007f */
[----:B-1----:R-:W-:Y:S05]  /*13040*/  @!P0 BRA `(.L_x_585) ;  /* 0xfffffffc00f08947 */ /* 0x002fea000383ffff */
[----:B------:R-:W-:Y:S05]  /*13050*/  BRA `(.L_x_606) ;  /* 0xfffffff8004c7947 */ /* 0x000fea000383ffff */
.L_x_607:
[----:B------:R-:W-:-:S00]  /*13060*/  BRA `(.L_x_607) ;  /* 0xfffffffc00fc7947 */ /* 0x000fc0000383ffff */
[----:B------:R-:W-:-:S00]  /*13070*/  NOP ;  /* 0x0000000000007918 */ /* 0x000fc00000000000 */
        /* <DEDUP_REMOVED lines=8> */
.L_x_608:


//--------------------- .nv.global.init           --------------------------
	.section	.nv.global.init,"aw",@progbits
.nv.global.init:
	.type		$str$22,@object
	.size		$str$22,($str$23 - $str$22)
$str$22:
        /*0000*/ 	.byte	0x6b, 0x5f, 0x74, 0x69, 0x6c, 0x65, 0x5f, 0x63, 0x6f, 0x75, 0x6e, 0x74, 0x20, 0x3e, 0x3d, 0x20
        /*0010*/ 	.byte	0x31, 0x00
	.type		$str$23,@object
	.size		$str$23,(__unnamed_1 - $str$23)
$str$23:
        /*0012*/ 	.byte	0x2f, 0x74, 0x6d, 0x70, 0x2f, 0x63, 0x75, 0x74, 0x6c, 0x61, 0x73, 0x73, 0x5f, 0x73, 0x77, 0x65
        /*0022*/ 	.byte	0x65, 0x70, 0x5f, 0x73, 0x72, 0x63, 0x2f, 0x69, 0x6e, 0x63, 0x6c, 0x75, 0x64, 0x65, 0x2f, 0x63
        /*0032*/ 	.byte	0x75, 0x74, 0x6c, 0x61, 0x73, 0x73, 0x2f, 0x67, 0x65, 0x6d, 0x6d, 0x2f, 0x63, 0x6f, 0x6c, 0x6c
        /*0042*/ 	.byte	0x65, 0x63, 0x74, 0x69, 0x76, 0x65, 0x2f, 0x73, 0x6d, 0x39, 0x30, 0x5f, 0x6d, 0x6d, 0x61, 0x5f
        /*0052*/ 	.byte	0x74, 0x6d, 0x61, 0x5f, 0x67, 0x6d, 0x6d, 0x61, 0x5f, 0x73, 0x73, 0x5f, 0x77, 0x61, 0x72, 0x70
        /*0062*/ 	.byte	0x73, 0x70, 0x65, 0x63, 0x69, 0x61, 0x6c, 0x69, 0x7a, 0x65, 0x64, 0x2e, 0x68, 0x70, 0x70, 0x00
	.type		__unnamed_1,@object
	.size		__unnamed_1,(.L_0 - __unnamed_1)
__unnamed_1:
        /* <DEDUP_REMOVED lines=174> */
        /*0b52*/ 	.byte	0x6e, 0x74, 0x69, 0x74, 0x79, 0x5d, 0x00
.L_0:


//--------------------- .nv.shared._ZN7cutlass13device_kernelINS_4gemm6kernel13GemmUniversalIN4cute5tupleIJiiiiEEENS1_10collective13CollectiveMmaINS1_34MainloopSm90TmaGmmaWarpSpecializedILi14ENS5_IJNS4_1CILi2EEESB_NSA_ILi1EEEEEENS1_35KernelTmaWarpSpecializedCooperativeEEENS5_IJNSA_ILi256EEESG_NSA_ILi32EEEEEEaNS5_IJlSC_lEEEaSJ_NS4_8TiledMMAINS4_8MMA_AtomIJNS4_4SM904GMMA27MMA_64x256x32_S32S8S8_SS_TNEEEENS4_6LayoutINS5_IJSB_SC_SC_EEENS5_IJSC_NSA_ILi0EEESS_EEEEENS5_IJNS4_10UnderscoreESV_SV_EEEEENS4_23SM90_TMA_LOAD_MULTICASTENS4_14ComposedLayoutINS4_7SwizzleILi1ELi4ELi3EEENS4_18smem_ptr_flag_bitsILi8EEENSQ_INS5_IJNSA_ILi8EEESH_EEENS5_IJSH_SC_EEEEEEEvNS4_8identityESY_S18_vS19_EENS_8epilogue10collective6detail29Sm90TmaWarpSpecializedAdapterINS1C_15DefaultEpilogueIaSJ_SJ_NS1B_6thread17LinearCombinationIaLi1EiiLNS1G_9ScaleType4KindE0ELNS_15FloatRoundStyleE2EaEENS1_15EpilogueDefaultEEEEEvvEEEEvNT_6ParamsE --------------------------
	.section	.nv.shared._ZN7cutlass13device_kernelINS_4gemm6kernel13GemmUniversalIN4cute5tupleIJiiiiEEENS1_10collective13CollectiveMmaINS1_34MainloopSm90TmaGmmaWarpSpecializedILi14ENS5_IJNS4_1CILi2EEESB_NSA_ILi1EEEEEENS1_35KernelTmaWarpSpecializedCooperativeEEENS5_IJNSA_ILi256EEESG_NSA_ILi32EEEEEEaNS5_IJlSC_lEEEaSJ_NS4_8TiledMMAINS4_8MMA_AtomIJNS4_4SM904GMMA27MMA_64x256x32_S32S8S8_SS_TNEEEENS4_6LayoutINS5_IJSB_SC_SC_EEENS5_IJSC_NSA_ILi0EEESS_EEEEENS5_IJNS4_10UnderscoreESV_SV_EEEEENS4_23SM90_TMA_LOAD_MULTICASTENS4_14ComposedLayoutINS4_7SwizzleILi1ELi4ELi3EEENS4_18smem_ptr_flag_bitsILi8EEENSQ_INS5_IJNSA_ILi8EEESH_EEENS5_IJSH_SC_EEEEEEEvNS4_8identityESY_S18_vS19_EENS_8epilogue10collective6detail29Sm90TmaWarpSpecializedAdapterINS1C_15DefaultEpilogueIaSJ_SJ_NS1B_6thread17LinearCombinationIaLi1EiiLNS1G_9ScaleType4KindE0ELNS_15FloatRoundStyleE2EaEENS1_15EpilogueDefaultEEEEEvvEEEEvNT_6ParamsE,"aw",@nobits
	.sectionflags	@""
	.align	16
	.zero		1024


//--------------------- .nv.shared.reserved.0     --------------------------
	.section	.nv.shared.reserved.0,"aw",@nobits
	.weak		__nv_reservedSMEM_offset_0_alias
	.size		__nv_reservedSMEM_offset_0_alias, 0, 0
	.other		__nv_reservedSMEM_offset_0_alias,@"STO_CUDA_RESERVED_SHARED STV_DEFAULT"
__nv_reservedSMEM_offset_0_alias:
	.zero		0


//--------------------- .nv.global                --------------------------
	.section	.nv.global,"aw",@nobits
.nv.global:
	.type		_ZN39_INTERNAL_e3cfe6fb_4_k_cu_c19f7d07_69934cute1_E,@object
	.size		_ZN39_INTERNAL_e3cfe6fb_4_k_cu_c19f7d07_69934cute1_E,(_ZN39_INTERNAL_e3cfe6fb_4_k_cu_c19f7d07_69934cuda3std3__45__cpo6cbeginE - _ZN39_INTERNAL_e3cfe6fb_4_k_cu_c19f7d07_69934cute1_E)
_ZN39_INTERNAL_e3cfe6fb_4_k_cu_c19f7d07_69934cute1_E:
	.zero		1
	.type		_ZN39_INTERNAL_e3cfe6fb_4_k_cu_c19f7d07_69934cuda3std3__45__cpo6cbeginE,@object
	.size		_ZN39_INTERNAL_e3cfe6fb_4_k_cu_c19f7d07_69934cuda3std3__45__cpo6cbeginE,(_ZN39_INTERNAL_e3cfe6fb_4_k_cu_c19f7d07_69934cuda3std3__48in_placeE - _ZN39_INTERNAL_e3cfe6fb_4_k_cu_c19f7d07_69934cuda3std3__45__cpo6cbeginE)
_ZN39_INTERNAL_e3cfe6fb_4_k_cu_c19f7d07_69934cuda3std3__45__cpo6cbeginE:
	.zero		1
	.type		_ZN39_INTERNAL_e3cfe6fb_4_k_cu_c19f7d07_69934cuda3std3__48in_placeE,@object
	.size		_ZN39_INTERNAL_e3cfe6fb_4_k_cu_c19f7d07_69934cuda3std3__48in_placeE,(_ZN39_INTERNAL_e3cfe6fb_4_k_cu_c19f7d07_69934cuda3std6ranges3__45__cpo9iter_moveE - _ZN39_INTERNAL_e3cfe6fb_4_k_cu_c19f7d07_69934cuda3std3__48in_placeE)
_ZN39_INTERNAL_e3cfe6fb_4_k_cu_c19f7d07_69934cuda3std3__48in_placeE:
	.zero		1
	.type		_ZN39_INTERNAL_e3cfe6fb_4_k_cu_c19f7d07_69934cuda3std6ranges3__45__cpo9iter_moveE,@object
	.size		_ZN39_INTERNAL_e3cfe6fb_4_k_cu_c19f7d07_69934cuda3std6ranges3__45__cpo9iter_moveE,(_ZN39_INTERNAL_e3cfe6fb_4_k_cu_c19f7d07_69934cuda3std3__45__cpo5beginE - _ZN39_INTERNAL_e3cfe6fb_4_k_cu_c19f7d07_69934cuda3std6ranges3__45__cpo9iter_moveE)
_ZN39_INTERNAL_e3cfe6fb_4_k_cu_c19f7d07_69934cuda3std6ranges3__45__cpo9iter_moveE:
	.zero		1
	.type		_ZN39_INTERNAL_e3cfe6fb_4_k_cu_c19f7d07_69934cuda3std3__45__cpo5beginE,@object
	.size		_ZN39_INTERNAL_e3cfe6fb_4_k_cu_c19f7d07_69934cuda3std3__45__cpo5beginE,(_ZN39_INTERNAL_e3cfe6fb_4_k_cu_c19f7d07_69934cuda3std3__441_GLOBAL__N__e3cfe6fb_4_k_cu_c19f7d07_69936ignoreE - _ZN39_INTERNAL_e3cfe6fb_4_k_cu_c19f7d07_69934cuda3std3__45__cpo5beginE)
_ZN39_INTERNAL_e3cfe6fb_4_k_cu_c19f7d07_69934cuda3std3__45__cpo5beginE:
	.zero		1
	.type		_ZN39_INTERNAL_e3cfe6fb_4_k_cu_c19f7d07_69934cuda3std3__441_GLOBAL__N__e3cfe6fb_4_k_cu_c19f7d07_69936ignoreE,@object
	.size		_ZN39_INTERNAL_e3cfe6fb_4_k_cu_c19f7d07_69934cuda3std3__441_GLOBAL__N__e3cfe6fb_4_k_cu_c19f7d07_69936ignoreE,(_ZN39_INTERNAL_e3cfe6fb_4_k_cu_c19f7d07_69934cute7productE - _ZN39_INTERNAL_e3cfe6fb_4_k_cu_c19f7d07_69934cuda3std3__441_GLOBAL__N__e3cfe6fb_4_k_cu_c19f7d07_69936ignoreE)
_ZN39_INTERNAL_e3cfe6fb_4_k_cu_c19f7d07_69934cuda3std3__441_GLOBAL__N__e3cfe6fb_4_k_cu_c19f7d07_69936ignoreE:
	.zero		1
	.type		_ZN39_INTERNAL_e3cfe6fb_4_k_cu_c19f7d07_69934cute7productE,@object
	.size		_ZN39_INTERNAL_e3cfe6fb_4_k_cu_c19f7d07_69934cute7productE,(_ZN39_INTERNAL_e3cfe6fb_4_k_cu_c19f7d07_69934cuda3std3__45__cpo3endE - _ZN39_INTERNAL_e3cfe6fb_4_k_cu_c19f7d07_69934cute7productE)
_ZN39_INTERNAL_e3cfe6fb_4_k_cu_c19f7d07_69934cute7productE:
	.zero		1
	.type		_ZN39_INTERNAL_e3cfe6fb_4_k_cu_c19f7d07_69934cuda3std3__45__cpo3endE,@object
	.size		_ZN39_INTERNAL_e3cfe6fb_4_k_cu_c19f7d07_69934cuda3std3__45__cpo3endE,(_ZN39_INTERNAL_e3cfe6fb_4_k_cu_c19f7d07_69934cuda3std3__419piecewise_constructE - _ZN39_INTERNAL_e3cfe6fb_4_k_cu_c19f7d07_69934cuda3std3__45__cpo3endE)
_ZN39_INTERNAL_e3cfe6fb_4_k_cu_c19f7d07_69934cuda3std3__45__cpo3endE:
	.zero		1
	.type		_ZN39_INTERNAL_e3cfe6fb_4_k_cu_c19f7d07_69934cuda3std3__419piecewise_constructE,@object
	.size		_ZN39_INTERNAL_e3cfe6fb_4_k_cu_c19f7d07_69934cuda3std3__419piecewise_constructE,(_ZN39_INTERNAL_e3cfe6fb_4_k_cu_c19f7d07_69934cuda3std3__45__cpo4cendE - _ZN39_INTERNAL_e3cfe6fb_4_k_cu_c19f7d07_69934cuda3std3__419piecewise_constructE)
_ZN39_INTERNAL_e3cfe6fb_4_k_cu_c19f7d07_69934cuda3std3__419piecewise_constructE:
	.zero		1
	.type		_ZN39_INTERNAL_e3cfe6fb_4_k_cu_c19f7d07_69934cuda3std3__45__cpo4cendE,@object
	.size		_ZN39_INTERNAL_e3cfe6fb_4_k_cu_c19f7d07_69934cuda3std3__45__cpo4cendE,(_ZN39_INTERNAL_e3cfe6fb_4_k_cu_c19f7d07_69934cuda3std6ranges3__45__cpo4swapE - _ZN39_INTERNAL_e3cfe6fb_4_k_cu_c19f7d07_69934cuda3std3__45__cpo4cendE)
_ZN39_INTERNAL_e3cfe6fb_4_k_cu_c19f7d07_69934cuda3std3__45__cpo4cendE:
	.zero		1
	.type		_ZN39_INTERNAL_e3cfe6fb_4_k_cu_c19f7d07_69934cuda3std6ranges3__45__cpo4swapE,@object
	.size		_ZN39_INTERNAL_e3cfe6fb_4_k_cu_c19f7d07_69934cuda3std6ranges3__45__cpo4swapE,(.L_8 - _ZN39_INTERNAL_e3cfe6fb_4_k_cu_c19f7d07_69934cuda3std6ranges3__45__cpo4swapE)
_ZN39_INTERNAL_e3cfe6fb_4_k_cu_c19f7d07_69934cuda3std6ranges3__45__cpo4swapE:
	.zero		1
.L_8:


//--------------------- .nv.constant0._ZN7cutlass13device_kernelINS_4gemm6kernel13GemmUniversalIN4cute5tupleIJiiiiEEENS1_10collective13CollectiveMmaINS1_34MainloopSm90TmaGmmaWarpSpecializedILi14ENS5_IJNS4_1CILi2EEESB_NSA_ILi1EEEEEENS1_35KernelTmaWarpSpecializedCooperativeEEENS5_IJNSA_ILi256EEESG_NSA_ILi32EEEEEEaNS5_IJlSC_lEEEaSJ_NS4_8TiledMMAINS4_8MMA_AtomIJNS4_4SM904GMMA27MMA_64x256x32_S32S8S8_SS_TNEEEENS4_6LayoutINS5_IJSB_SC_SC_EEENS5_IJSC_NSA_ILi0EEESS_EEEEENS5_IJNS4_10UnderscoreESV_SV_EEEEENS4_23SM90_TMA_LOAD_MULTICASTENS4_14ComposedLayoutINS4_7SwizzleILi1ELi4ELi3EEENS4_18smem_ptr_flag_bitsILi8EEENSQ_INS5_IJNSA_ILi8EEESH_EEENS5_IJSH_SC_EEEEEEEvNS4_8identityESY_S18_vS19_EENS_8epilogue10collective6detail29Sm90TmaWarpSpecializedAdapterINS1C_15DefaultEpilogueIaSJ_SJ_NS1B_6thread17LinearCombinationIaLi1EiiLNS1G_9ScaleType4KindE0ELNS_15FloatRoundStyleE2EaEENS1_15EpilogueDefaultEEEEEvvEEEEvNT_6ParamsE --------------------------
	.section	.nv.constant0._ZN7cutlass13device_kernelINS_4gemm6kernel13GemmUniversalIN4cute5tupleIJiiiiEEENS1_10collective13CollectiveMmaINS1_34MainloopSm90TmaGmmaWarpSpecializedILi14ENS5_IJNS4_1CILi2EEESB_NSA_ILi1EEEEEENS1_35KernelTmaWarpSpecializedCooperativeEEENS5_IJNSA_ILi256EEESG_NSA_ILi32EEEEEEaNS5_IJlSC_lEEEaSJ_NS4_8TiledMMAINS4_8MMA_AtomIJNS4_4SM904GMMA27MMA_64x256x32_S32S8S8_SS_TNEEEENS4_6LayoutINS5_IJSB_SC_SC_EEENS5_IJSC_NSA_ILi0EEESS_EEEEENS5_IJNS4_10UnderscoreESV_SV_EEEEENS4_23SM90_TMA_LOAD_MULTICASTENS4_14ComposedLayoutINS4_7SwizzleILi1ELi4ELi3EEENS4_18smem_ptr_flag_bitsILi8EEENSQ_INS5_IJNSA_ILi8EEESH_EEENS5_IJSH_SC_EEEEEEEvNS4_8identityESY_S18_vS19_EENS_8epilogue10collective6detail29Sm90TmaWarpSpecializedAdapterINS1C_15DefaultEpilogueIaSJ_SJ_NS1B_6thread17LinearCombinationIaLi1EiiLNS1G_9ScaleType4KindE0ELNS_15FloatRoundStyleE2EaEENS1_15EpilogueDefaultEEEEEvvEEEEvNT_6ParamsE,"a",@progbits
	.sectionflags	@""
	.align	4
.nv.constant0._ZN7cutlass13device_kernelINS_4gemm6kernel13GemmUniversalIN4cute5tupleIJiiiiEEENS1_10collective13CollectiveMmaINS1_34MainloopSm90TmaGmmaWarpSpecializedILi14ENS5_IJNS4_1CILi2EEESB_NSA_ILi1EEEEEENS1_35KernelTmaWarpSpecializedCooperativeEEENS5_IJNSA_ILi256EEESG_NSA_ILi32EEEEEEaNS5_IJlSC_lEEEaSJ_NS4_8TiledMMAINS4_8MMA_AtomIJNS4_4SM904GMMA27MMA_64x256x32_S32S8S8_SS_TNEEEENS4_6LayoutINS5_IJSB_SC_SC_EEENS5_IJSC_NSA_ILi0EEESS_EEEEENS5_IJNS4_10UnderscoreESV_SV_EEEEENS4_23SM90_TMA_LOAD_MULTICASTENS4_14ComposedLayoutINS4_7SwizzleILi1ELi4ELi3EEENS4_18smem_ptr_flag_bitsILi8EEENSQ_INS5_IJNSA_ILi8EEESH_EEENS5_IJSH_SC_EEEEEEEvNS4_8identityESY_S18_vS19_EENS_8epilogue10collective6detail29Sm90TmaWarpSpecializedAdapterINS1C_15DefaultEpilogueIaSJ_SJ_NS1B_6thread17LinearCombinationIaLi1EiiLNS1G_9ScaleType4KindE0ELNS_15FloatRoundStyleE2EaEENS1_15EpilogueDefaultEEEEEvvEEEEvNT_6ParamsE:
	.zero		1664


//--------------------- SYMBOLS --------------------------

	.type		.nv.reservedSmem.offset0,@object
	.size		.nv.reservedSmem.offset0,0x4
	.type		__assertfail,@function
